//
// Generated by NVIDIA NVVM Compiler
//
// Compiler Build ID: CL-36424714
// Cuda compilation tools, release 13.0, V13.0.88
// Based on NVVM 20.0.0
//

.version 9.0
.target sm_100
.address_size 64

	// .globl	_Z14__lane_min_intP17curandStateXORWOW
.extern .func  (.param .b32 func_retval0) vprintf
(
	.param .b64 vprintf_param_0,
	.param .b64 vprintf_param_1
)
;
.global .align 4 .b8 precalc_xorwow_matrix[102400];
.global .align 4 .b8 precalc_xorwow_offset_matrix[102400];
.global .align 4 .b8 mrg32k3aM1[2304];
.global .align 4 .b8 mrg32k3aM2[2304];
.global .align 4 .b8 mrg32k3aM1SubSeq[2016];
.global .align 4 .b8 mrg32k3aM2SubSeq[2016];
.global .align 4 .b8 mrg32k3aM1Seq[2304];
.global .align 4 .b8 mrg32k3aM2Seq[2304];
.const .align 8 .b8 __cr_lgamma_table[72];
// _ZZ14__lane_min_intP17curandStateXORWOWE7idx_min has been demoted
.global .align 1 .b8 $str[24] = {84, 104, 114, 101, 97, 100, 32, 37, 100, 32, 104, 97, 115, 32, 118, 97, 108, 117, 101, 32, 37, 100, 10};
.global .align 1 .b8 $str$1[66] = {76, 97, 110, 101, 32, 105, 110, 100, 101, 120, 32, 111, 102, 32, 116, 104, 101, 32, 109, 105, 110, 32, 118, 97, 108, 117, 101, 32, 105, 110, 32, 119, 97, 114, 112, 32, 117, 115, 105, 110, 103, 32, 95, 95, 115, 104, 102, 108, 95, 100, 111, 119, 110, 95, 115, 121, 110, 99, 32, 105, 115, 32, 37, 100, 10};
.global .align 1 .b8 $str$2[48] = {77, 105, 110, 32, 118, 97, 108, 117, 101, 32, 105, 110, 32, 119, 97, 114, 112, 32, 117, 115, 105, 110, 103, 32, 95, 95, 115, 104, 102, 108, 95, 100, 111, 119, 110, 95, 115, 121, 110, 99, 32, 105, 115, 32, 37, 100, 10};

.visible .entry _Z14__lane_min_intP17curandStateXORWOW(
	.param .u64 .ptr .align 1 _Z14__lane_min_intP17curandStateXORWOW_param_0
)
{
	.local .align 8 .b8 	__local_depot0[8];
	.reg .b64 	%SP;
	.reg .b64 	%SPL;
	.reg .pred 	%p<40>;
	.reg .b32 	%r<478>;
	.reg .b32 	%f<4>;
	.reg .b64 	%rd<28>;
	// demoted variable
	.shared .align 4 .u32 _ZZ14__lane_min_intP17curandStateXORWOWE7idx_min;
	mov.u64 	%SPL, __local_depot0;
	cvta.local.u64 	%SP, %SPL;
	ld.param.u64 	%rd9, [_Z14__lane_min_intP17curandStateXORWOW_param_0];
	cvta.to.global.u64 	%rd10, %rd9;
	add.u64 	%rd1, %SPL, 0;
	mov.u32 	%r204, %tid.x;
	cvt.u64.u32 	%rd2, %r204;
	mul.wide.u32 	%rd12, %r204, 48;
	add.s64 	%rd3, %rd10, %rd12;
	mov.b32 	%r392, 1593684748;
	mov.b32 	%r205, 832094735;
	st.global.v2.u32 	[%rd3], {%r205, %r392};
	mov.b32 	%r390, -123459836;
	mov.b32 	%r391, 1111207954;
	st.global.v2.u32 	[%rd3+8], {%r391, %r390};
	mov.b32 	%r388, 1476011280;
	mov.b32 	%r389, -589760388;
	st.global.v2.u32 	[%rd3+16], {%r389, %r388};
	setp.eq.s32 	%p1, %r204, 0;
	@%p1 bra 	$L__BB0_42;
	mov.b32 	%r374, 0;
	mov.b32 	%r392, 1593684748;
	mov.b32 	%r391, 1111207954;
	mov.b32 	%r390, -123459836;
	mov.b32 	%r389, -589760388;
	mov.b32 	%r388, 1476011280;
	mov.u64 	%rd27, %rd2;
$L__BB0_2:
	and.b64  	%rd5, %rd27, 3;
	setp.eq.s64 	%p2, %rd5, 0;
	@%p2 bra 	$L__BB0_41;
	mul.wide.u32 	%rd13, %r374, 3200;
	mov.u64 	%rd14, precalc_xorwow_matrix;
	add.s64 	%rd6, %rd14, %rd13;
	cvt.u32.u64 	%r7, %rd5;
	mov.b32 	%r375, 0;
$L__BB0_4:
	mov.b32 	%r388, 0;
	mov.u32 	%r389, %r388;
	mov.u32 	%r390, %r388;
	mov.u32 	%r391, %r388;
	mov.u32 	%r392, %r388;
	mov.u32 	%r381, %r388;
$L__BB0_5:
	mul.wide.u32 	%rd15, %r381, 4;
	add.s64 	%rd16, %rd3, %rd15;
	ld.global.u32 	%r15, [%rd16+4];
	shl.b32 	%r16, %r381, 5;
	mov.b32 	%r387, 0;
$L__BB0_6:
	.pragma "nounroll";
	shr.u32 	%r215, %r15, %r387;
	and.b32  	%r216, %r215, 1;
	setp.eq.b32 	%p3, %r216, 1;
	not.pred 	%p4, %p3;
	add.s32 	%r217, %r16, %r387;
	mul.lo.s32 	%r218, %r217, 5;
	mul.wide.u32 	%rd17, %r218, 4;
	add.s64 	%rd7, %rd6, %rd17;
	@%p4 bra 	$L__BB0_8;
	ld.global.u32 	%r219, [%rd7];
	xor.b32  	%r392, %r392, %r219;
	ld.global.u32 	%r220, [%rd7+4];
	xor.b32  	%r391, %r391, %r220;
	ld.global.u32 	%r221, [%rd7+8];
	xor.b32  	%r390, %r390, %r221;
	ld.global.u32 	%r222, [%rd7+12];
	xor.b32  	%r389, %r389, %r222;
	ld.global.u32 	%r223, [%rd7+16];
	xor.b32  	%r388, %r388, %r223;
$L__BB0_8:
	and.b32  	%r225, %r215, 2;
	setp.eq.s32 	%p5, %r225, 0;
	@%p5 bra 	$L__BB0_10;
	ld.global.u32 	%r226, [%rd7+20];
	xor.b32  	%r392, %r392, %r226;
	ld.global.u32 	%r227, [%rd7+24];
	xor.b32  	%r391, %r391, %r227;
	ld.global.u32 	%r228, [%rd7+28];
	xor.b32  	%r390, %r390, %r228;
	ld.global.u32 	%r229, [%rd7+32];
	xor.b32  	%r389, %r389, %r229;
	ld.global.u32 	%r230, [%rd7+36];
	xor.b32  	%r388, %r388, %r230;
$L__BB0_10:
	and.b32  	%r232, %r215, 4;
	setp.eq.s32 	%p6, %r232, 0;
	@%p6 bra 	$L__BB0_12;
	ld.global.u32 	%r233, [%rd7+40];
	xor.b32  	%r392, %r392, %r233;
	ld.global.u32 	%r234, [%rd7+44];
	xor.b32  	%r391, %r391, %r234;
	ld.global.u32 	%r235, [%rd7+48];
	xor.b32  	%r390, %r390, %r235;
	ld.global.u32 	%r236, [%rd7+52];
	xor.b32  	%r389, %r389, %r236;
	ld.global.u32 	%r237, [%rd7+56];
	xor.b32  	%r388, %r388, %r237;
$L__BB0_12:
	and.b32  	%r239, %r215, 8;
	setp.eq.s32 	%p7, %r239, 0;
	@%p7 bra 	$L__BB0_14;
	ld.global.u32 	%r240, [%rd7+60];
	xor.b32  	%r392, %r392, %r240;
	ld.global.u32 	%r241, [%rd7+64];
	xor.b32  	%r391, %r391, %r241;
	ld.global.u32 	%r242, [%rd7+68];
	xor.b32  	%r390, %r390, %r242;
	ld.global.u32 	%r243, [%rd7+72];
	xor.b32  	%r389, %r389, %r243;
	ld.global.u32 	%r244, [%rd7+76];
	xor.b32  	%r388, %r388, %r244;
$L__BB0_14:
	and.b32  	%r246, %r215, 16;
	setp.eq.s32 	%p8, %r246, 0;
	@%p8 bra 	$L__BB0_16;
	ld.global.u32 	%r247, [%rd7+80];
	xor.b32  	%r392, %r392, %r247;
	ld.global.u32 	%r248, [%rd7+84];
	xor.b32  	%r391, %r391, %r248;
	ld.global.u32 	%r249, [%rd7+88];
	xor.b32  	%r390, %r390, %r249;
	ld.global.u32 	%r250, [%rd7+92];
	xor.b32  	%r389, %r389, %r250;
	ld.global.u32 	%r251, [%rd7+96];
	xor.b32  	%r388, %r388, %r251;
$L__BB0_16:
	and.b32  	%r253, %r215, 32;
	setp.eq.s32 	%p9, %r253, 0;
	@%p9 bra 	$L__BB0_18;
	ld.global.u32 	%r254, [%rd7+100];
	xor.b32  	%r392, %r392, %r254;
	ld.global.u32 	%r255, [%rd7+104];
	xor.b32  	%r391, %r391, %r255;
	ld.global.u32 	%r256, [%rd7+108];
	xor.b32  	%r390, %r390, %r256;
	ld.global.u32 	%r257, [%rd7+112];
	xor.b32  	%r389, %r389, %r257;
	ld.global.u32 	%r258, [%rd7+116];
	xor.b32  	%r388, %r388, %r258;
$L__BB0_18:
	and.b32  	%r260, %r215, 64;
	setp.eq.s32 	%p10, %r260, 0;
	@%p10 bra 	$L__BB0_20;
	ld.global.u32 	%r261, [%rd7+120];
	xor.b32  	%r392, %r392, %r261;
	ld.global.u32 	%r262, [%rd7+124];
	xor.b32  	%r391, %r391, %r262;
	ld.global.u32 	%r263, [%rd7+128];
	xor.b32  	%r390, %r390, %r263;
	ld.global.u32 	%r264, [%rd7+132];
	xor.b32  	%r389, %r389, %r264;
	ld.global.u32 	%r265, [%rd7+136];
	xor.b32  	%r388, %r388, %r265;
$L__BB0_20:
	and.b32  	%r267, %r215, 128;
	setp.eq.s32 	%p11, %r267, 0;
	@%p11 bra 	$L__BB0_22;
	ld.global.u32 	%r268, [%rd7+140];
	xor.b32  	%r392, %r392, %r268;
	ld.global.u32 	%r269, [%rd7+144];
	xor.b32  	%r391, %r391, %r269;
	ld.global.u32 	%r270, [%rd7+148];
	xor.b32  	%r390, %r390, %r270;
	ld.global.u32 	%r271, [%rd7+152];
	xor.b32  	%r389, %r389, %r271;
	ld.global.u32 	%r272, [%rd7+156];
	xor.b32  	%r388, %r388, %r272;
$L__BB0_22:
	and.b32  	%r274, %r215, 256;
	setp.eq.s32 	%p12, %r274, 0;
	@%p12 bra 	$L__BB0_24;
	ld.global.u32 	%r275, [%rd7+160];
	xor.b32  	%r392, %r392, %r275;
	ld.global.u32 	%r276, [%rd7+164];
	xor.b32  	%r391, %r391, %r276;
	ld.global.u32 	%r277, [%rd7+168];
	xor.b32  	%r390, %r390, %r277;
	ld.global.u32 	%r278, [%rd7+172];
	xor.b32  	%r389, %r389, %r278;
	ld.global.u32 	%r279, [%rd7+176];
	xor.b32  	%r388, %r388, %r279;
$L__BB0_24:
	and.b32  	%r281, %r215, 512;
	setp.eq.s32 	%p13, %r281, 0;
	@%p13 bra 	$L__BB0_26;
	ld.global.u32 	%r282, [%rd7+180];
	xor.b32  	%r392, %r392, %r282;
	ld.global.u32 	%r283, [%rd7+184];
	xor.b32  	%r391, %r391, %r283;
	ld.global.u32 	%r284, [%rd7+188];
	xor.b32  	%r390, %r390, %r284;
	ld.global.u32 	%r285, [%rd7+192];
	xor.b32  	%r389, %r389, %r285;
	ld.global.u32 	%r286, [%rd7+196];
	xor.b32  	%r388, %r388, %r286;
$L__BB0_26:
	and.b32  	%r288, %r215, 1024;
	setp.eq.s32 	%p14, %r288, 0;
	@%p14 bra 	$L__BB0_28;
	ld.global.u32 	%r289, [%rd7+200];
	xor.b32  	%r392, %r392, %r289;
	ld.global.u32 	%r290, [%rd7+204];
	xor.b32  	%r391, %r391, %r290;
	ld.global.u32 	%r291, [%rd7+208];
	xor.b32  	%r390, %r390, %r291;
	ld.global.u32 	%r292, [%rd7+212];
	xor.b32  	%r389, %r389, %r292;
	ld.global.u32 	%r293, [%rd7+216];
	xor.b32  	%r388, %r388, %r293;
$L__BB0_28:
	and.b32  	%r295, %r215, 2048;
	setp.eq.s32 	%p15, %r295, 0;
	@%p15 bra 	$L__BB0_30;
	ld.global.u32 	%r296, [%rd7+220];
	xor.b32  	%r392, %r392, %r296;
	ld.global.u32 	%r297, [%rd7+224];
	xor.b32  	%r391, %r391, %r297;
	ld.global.u32 	%r298, [%rd7+228];
	xor.b32  	%r390, %r390, %r298;
	ld.global.u32 	%r299, [%rd7+232];
	xor.b32  	%r389, %r389, %r299;
	ld.global.u32 	%r300, [%rd7+236];
	xor.b32  	%r388, %r388, %r300;
$L__BB0_30:
	and.b32  	%r302, %r215, 4096;
	setp.eq.s32 	%p16, %r302, 0;
	@%p16 bra 	$L__BB0_32;
	ld.global.u32 	%r303, [%rd7+240];
	xor.b32  	%r392, %r392, %r303;
	ld.global.u32 	%r304, [%rd7+244];
	xor.b32  	%r391, %r391, %r304;
	ld.global.u32 	%r305, [%rd7+248];
	xor.b32  	%r390, %r390, %r305;
	ld.global.u32 	%r306, [%rd7+252];
	xor.b32  	%r389, %r389, %r306;
	ld.global.u32 	%r307, [%rd7+256];
	xor.b32  	%r388, %r388, %r307;
$L__BB0_32:
	and.b32  	%r309, %r215, 8192;
	setp.eq.s32 	%p17, %r309, 0;
	@%p17 bra 	$L__BB0_34;
	ld.global.u32 	%r310, [%rd7+260];
	xor.b32  	%r392, %r392, %r310;
	ld.global.u32 	%r311, [%rd7+264];
	xor.b32  	%r391, %r391, %r311;
	ld.global.u32 	%r312, [%rd7+268];
	xor.b32  	%r390, %r390, %r312;
	ld.global.u32 	%r313, [%rd7+272];
	xor.b32  	%r389, %r389, %r313;
	ld.global.u32 	%r314, [%rd7+276];
	xor.b32  	%r388, %r388, %r314;
$L__BB0_34:
	and.b32  	%r316, %r215, 16384;
	setp.eq.s32 	%p18, %r316, 0;
	@%p18 bra 	$L__BB0_36;
	ld.global.u32 	%r317, [%rd7+280];
	xor.b32  	%r392, %r392, %r317;
	ld.global.u32 	%r318, [%rd7+284];
	xor.b32  	%r391, %r391, %r318;
	ld.global.u32 	%r319, [%rd7+288];
	xor.b32  	%r390, %r390, %r319;
	ld.global.u32 	%r320, [%rd7+292];
	xor.b32  	%r389, %r389, %r320;
	ld.global.u32 	%r321, [%rd7+296];
	xor.b32  	%r388, %r388, %r321;
$L__BB0_36:
	and.b32  	%r323, %r215, 32768;
	setp.eq.s32 	%p19, %r323, 0;
	@%p19 bra 	$L__BB0_38;
	ld.global.u32 	%r324, [%rd7+300];
	xor.b32  	%r392, %r392, %r324;
	ld.global.u32 	%r325, [%rd7+304];
	xor.b32  	%r391, %r391, %r325;
	ld.global.u32 	%r326, [%rd7+308];
	xor.b32  	%r390, %r390, %r326;
	ld.global.u32 	%r327, [%rd7+312];
	xor.b32  	%r389, %r389, %r327;
	ld.global.u32 	%r328, [%rd7+316];
	xor.b32  	%r388, %r388, %r328;
$L__BB0_38:
	add.s32 	%r387, %r387, 16;
	setp.ne.s32 	%p20, %r387, 32;
	@%p20 bra 	$L__BB0_6;
	mad.lo.s32 	%r329, %r381, -31, %r16;
	add.s32 	%r381, %r329, 1;
	setp.ne.s32 	%p21, %r381, 5;
	@%p21 bra 	$L__BB0_5;
	st.global.u32 	[%rd3+4], %r392;
	st.global.u32 	[%rd3+8], %r391;
	st.global.u32 	[%rd3+12], %r390;
	st.global.u32 	[%rd3+16], %r389;
	st.global.u32 	[%rd3+20], %r388;
	add.s32 	%r375, %r375, 1;
	setp.lt.u32 	%p22, %r375, %r7;
	@%p22 bra 	$L__BB0_4;
$L__BB0_41:
	shr.u64 	%rd8, %rd27, 2;
	add.s32 	%r374, %r374, 1;
	setp.gt.u64 	%p23, %rd27, 3;
	mov.u64 	%rd27, %rd8;
	@%p23 bra 	$L__BB0_2;
$L__BB0_42:
	cvt.u32.u64 	%r330, %rd2;
	setp.ne.s32 	%p24, %r330, 0;
	mov.b32 	%r331, 0;
	st.global.v2.u32 	[%rd3+24], {%r331, %r331};
	st.global.u32 	[%rd3+32], %r331;
	mov.b64 	%rd18, 0;
	st.global.u64 	[%rd3+40], %rd18;
	shr.u32 	%r332, %r392, 2;
	xor.b32  	%r333, %r332, %r392;
	st.global.v2.u32 	[%rd3+8], {%r390, %r389};
	shl.b32 	%r334, %r388, 4;
	shl.b32 	%r335, %r333, 1;
	xor.b32  	%r336, %r335, %r334;
	xor.b32  	%r337, %r336, %r333;
	xor.b32  	%r338, %r337, %r388;
	st.global.v2.u32 	[%rd3+16], {%r388, %r338};
	mov.b32 	%r339, 832457172;
	st.global.v2.u32 	[%rd3], {%r339, %r391};
	add.s32 	%r340, %r338, 832457172;
	cvt.rn.f32.u32 	%f1, %r340;
	fma.rn.f32 	%f2, %f1, 0f2F800000, 0f2F000000;
	mul.f32 	%f3, %f2, 0f447A0000;
	cvt.rzi.s32.f32 	%r341, %f3;
	st.local.v2.u32 	[%rd1], {%r330, %r341};
	mov.u64 	%rd19, $str;
	cvta.global.u64 	%rd20, %rd19;
	add.u64 	%rd21, %SP, 0;
	{ // callseq 0, 0
	.param .b64 param0;
	st.param.b64 	[param0], %rd20;
	.param .b64 param1;
	st.param.b64 	[param1], %rd21;
	.param .b32 retval0;
	call.uni (retval0), 
	vprintf, 
	(
	param0, 
	param1
	);
	ld.param.b32 	%r342, [retval0];
	} // callseq 0
	mov.b32 	%r344, -1;
	redux.sync.min.s32 %r345, %r341, %r344;
	redux.sync.min.s32 %r346, %r330, %r344;
	shfl.sync.down.b32	%r347|%p25, %r341, 16, 31, -1;
	shfl.sync.down.b32	%r348|%p26, %r330, 16, 31, -1;
	setp.lt.s32 	%p27, %r347, %r341;
	min.s32 	%r349, %r347, %r341;
	selp.b32 	%r350, %r348, %r330, %p27;
	shfl.sync.down.b32	%r351|%p28, %r349, 8, 31, -1;
	shfl.sync.down.b32	%r352|%p29, %r350, 8, 31, -1;
	setp.lt.s32 	%p30, %r351, %r349;
	min.s32 	%r353, %r351, %r349;
	selp.b32 	%r354, %r352, %r350, %p30;
	shfl.sync.down.b32	%r355|%p31, %r353, 4, 31, -1;
	shfl.sync.down.b32	%r356|%p32, %r354, 4, 31, -1;
	setp.lt.s32 	%p33, %r355, %r353;
	min.s32 	%r357, %r355, %r353;
	selp.b32 	%r358, %r356, %r354, %p33;
	shfl.sync.down.b32	%r359|%p34, %r357, 2, 31, -1;
	shfl.sync.down.b32	%r360|%p35, %r358, 2, 31, -1;
	setp.lt.s32 	%p36, %r359, %r357;
	min.s32 	%r361, %r359, %r357;
	selp.b32 	%r362, %r360, %r358, %p36;
	shfl.sync.down.b32	%r363|%p37, %r361, 1, 31, -1;
	shfl.sync.down.b32	%r364|%p38, %r362, 1, 31, -1;
	setp.lt.s32 	%p39, %r363, %r361;
	min.s32 	%r197, %r363, %r361;
	selp.b32 	%r198, %r364, %r362, %p39;
	@%p24 bra 	$L__BB0_44;
	st.shared.u32 	[_ZZ14__lane_min_intP17curandStateXORWOWE7idx_min], %r198;
	st.local.u32 	[%rd1], %r198;
	mov.u64 	%rd22, $str$1;
	cvta.global.u64 	%rd23, %rd22;
	{ // callseq 1, 0
	.param .b64 param0;
	st.param.b64 	[param0], %rd23;
	.param .b64 param1;
	st.param.b64 	[param1], %rd21;
	.param .b32 retval0;
	call.uni (retval0), 
	vprintf, 
	(
	param0, 
	param1
	);
	ld.param.b32 	%r365, [retval0];
	} // callseq 1
	st.local.u32 	[%rd1], %r197;
	mov.u64 	%rd25, $str$2;
	cvta.global.u64 	%rd26, %rd25;
	{ // callseq 2, 0
	.param .b64 param0;
	st.param.b64 	[param0], %rd26;
	.param .b64 param1;
	st.param.b64 	[param1], %rd21;
	.param .b32 retval0;
	call.uni (retval0), 
	vprintf, 
	(
	param0, 
	param1
	);
	ld.param.b32 	%r367, [retval0];
	} // callseq 2
$L__BB0_44:
	ret;

}


// ===== COMPILED SASS (sm_100) =====

	.target	sm_100

	.elftype	@"ET_EXEC"


//--------------------- .note.nv.tkinfo           --------------------------
	.section	.note.nv.tkinfo,"",@"SHT_NOTE"
	.sectionflags	@"SHF_NOTE_NV_TKINFO"
	.tkinfo
        /*0018*/ 	.word	0x00000002
        /*0030*/ 	.string	""
        /*0030*/ 	.string	"ptxas"
        /*0030*/ 	.string	"Cuda compilation tools, release 13.0, V13.0.88"
        /*0030*/ 	.string	"Build cuda_13.0.r13.0/compiler.36424714_0"
        /*0030*/ 	.string	"-arch sm_100 -m 64 "



//--------------------- .note.nv.cuinfo           --------------------------
	.section	.note.nv.cuinfo,"",@"SHT_NOTE"
	.sectionflags	@"SHF_NOTE_NV_CUINFO"
        /*0018*/ 	.short	0x0002
        /*001a*/ 	.short	0x0064
        /*001c*/ 	.short	0x0082
	.zero		2


//--------------------- .nv.info                  --------------------------
	.section	.nv.info,"",@"SHT_CUDA_INFO"
	.align	4


	//----- nvinfo : EIATTR_REGCOUNT
	.align		4
        /*0000*/ 	.byte	0x04, 0x2f
        /*0002*/ 	.short	(.L_13 - .L_12)
	.align		4
.L_12:
        /*0004*/ 	.word	index@(_Z14__lane_min_intP17curandStateXORWOW)
        /*0008*/ 	.word	0x0000001f


	//----- nvinfo : EIATTR_FRAME_SIZE
	.align		4
.L_13:
        /*000c*/ 	.byte	0x04, 0x11
        /*000e*/ 	.short	(.L_15 - .L_14)
	.align		4
.L_14:
        /*0010*/ 	.word	index@(_Z14__lane_min_intP17curandStateXORWOW)
        /*0014*/ 	.word	0x00000008


	//----- nvinfo : EIATTR_MIN_STACK_SIZE
	.align		4
.L_15:
        /*0018*/ 	.byte	0x04, 0x12
        /*001a*/ 	.short	(.L_17 - .L_16)
	.align		4
.L_16:
        /*001c*/ 	.word	index@(_Z14__lane_min_intP17curandStateXORWOW)
        /*0020*/ 	.word	0x00000008
.L_17:


//--------------------- .nv.compat                --------------------------
	.section	.nv.compat,"",@"SHT_CUDA_COMPAT_INFO"
	.align	4
        /*0000*/ 	.byte	0x02, 0x09, 0x00, 0x00, 0x02, 0x02, 0x01, 0x00, 0x02, 0x05, 0x05, 0x00, 0x03, 0x07, 0x01, 0x01
        /*0010*/ 	.byte	0x02, 0x03, 0x00, 0x00, 0x02, 0x06, 0x01, 0x00, 0x04, 0x0b, 0x08, 0x00, 0x09, 0x00, 0x00, 0x00
        /*0020*/ 	.byte	0x00, 0x00, 0x00, 0x00


//--------------------- .nv.info._Z14__lane_min_intP17curandStateXORWOW --------------------------
	.section	.nv.info._Z14__lane_min_intP17curandStateXORWOW,"",@"SHT_CUDA_INFO"
	.sectionflags	@""
	.align	4


	//----- nvinfo : EIATTR_CUDA_API_VERSION
	.align		4
        /*0000*/ 	.byte	0x04, 0x37
        /*0002*/ 	.short	(.L_19 - .L_18)
.L_18:
        /*0004*/ 	.word	0x00000082


	//----- nvinfo : EIATTR_KPARAM_INFO
	.align		4
.L_19:
        /*0008*/ 	.byte	0x04, 0x17
        /*000a*/ 	.short	(.L_21 - .L_20)
.L_20:
        /*000c*/ 	.word	0x00000000
        /*0010*/ 	.short	0x0000
        /*0012*/ 	.short	0x0000
        /*0014*/ 	.byte	0x00, 0xf5, 0x21, 0x00


	//----- nvinfo : EIATTR_SPARSE_MMA_MASK
	.align		4
.L_21:
        /*0018*/ 	.byte	0x03, 0x50
        /*001a*/ 	.short	0x0000


	//----- nvinfo : EIATTR_MAXREG_COUNT
	.align		4
        /*001c*/ 	.byte	0x03, 0x1b
        /*001e*/ 	.short	0x00ff


	//----- nvinfo : EIATTR_EXTERNS
	.align		4
        /*0020*/ 	.byte	0x04, 0x0f
        /*0022*/ 	.short	(.L_23 - .L_22)


	//   ....[0]....
	.align		4
.L_22:
        /*0024*/ 	.word	index@(vprintf)


	//----- nvinfo : EIATTR_MERCURY_ISA_VERSION
	.align		4
.L_23:
        /*0028*/ 	.byte	0x03, 0x5f
        /*002a*/ 	.short	0x0101


	//----- nvinfo : EIATTR_COOP_GROUP_MASK_REGIDS
	.align		4
        /*002c*/ 	.byte	0x04, 0x29
        /*002e*/ 	.short	(.L_25 - .L_24)


	//   ....[0]....
.L_24:
        /*0030*/ 	.word	0xffffffff


	//   ....[1]....
        /*0034*/ 	.word	0xffffffff


	//   ....[2]....
        /*0038*/ 	.word	0xffffffff


	//   ....[3]....
        /*003c*/ 	.word	0xffffffff


	//   ....[4]....
        /*0040*/ 	.word	0xffffffff


	//   ....[5]....
        /*0044*/ 	.word	0xffffffff


	//   ....[6]....
        /*0048*/ 	.word	0xffffffff


	//   ....[7]....
        /*004c*/ 	.word	0xffffffff


	//   ....[8]....
        /*0050*/ 	.word	0xffffffff


	//   ....[9]....
        /*0054*/ 	.word	0xffffffff


	//   ....[10]....
        /*0058*/ 	.word	0x0500000f


	//   ....[11]....
        /*005c*/ 	.word	0x0500000f


	//   ....[12]....
        /*0060*/ 	.word	0x0500000f


	//   ....[13]....
        /*0064*/ 	.word	0x0500000f


	//   ....[14]....
        /*0068*/ 	.word	0x0500000f


	//   ....[15]....
        /*006c*/ 	.word	0x0500000f


	//   ....[16]....
        /*0070*/ 	.word	0x0500000f


	//   ....[17]....
        /*0074*/ 	.word	0x0500000f


	//   ....[18]....
        /*0078*/ 	.word	0x0500000f


	//   ....[19]....
        /*007c*/ 	.word	0x0500000f


	//   ....[20]....
        /*0080*/ 	.word	0x0500000f


	//   ....[21]....
        /*0084*/ 	.word	0x0500000f


	//----- nvinfo : EIATTR_COOP_GROUP_INSTR_OFFSETS
	.align		4
.L_25:
        /*0088*/ 	.byte	0x04, 0x28
        /*008a*/ 	.short	(.L_27 - .L_26)


	//   ....[0]....
.L_26:
        /*008c*/ 	.word	0x00001220


	//   ....[1]....
        /*0090*/ 	.word	0x00001230


	//   ....[2]....
        /*0094*/ 	.word	0x00001270


	//   ....[3]....
        /*0098*/ 	.word	0x00001280


	//   ....[4]....
        /*009c*/ 	.word	0x000012c0


	//   ....[5]....
        /*00a0*/ 	.word	0x000012d0


	//   ....[6]....
        /*00a4*/ 	.word	0x00001310


	//   ....[7]....
        /*00a8*/ 	.word	0x00001320


	//   ....[8]....
        /*00ac*/ 	.word	0x00001360


	//   ....[9]....
        /*00b0*/ 	.word	0x00001370


	//   ....[10]....
        /*00b4*/ 	.word	0x00001570


	//   ....[11]....
        /*00b8*/ 	.word	0x000015f0


	//   ....[12]....
        /*00bc*/ 	.word	0x000016a0


	//   ....[13]....
        /*00c0*/ 	.word	0x00001730


	//   ....[14]....
        /*00c4*/ 	.word	0x000017b0


	//   ....[15]....
        /*00c8*/ 	.word	0x00001800


	//   ....[16]....
        /*00cc*/ 	.word	0x00001880


	//   ....[17]....
        /*00d0*/ 	.word	0x000018d0


	//   ....[18]....
        /*00d4*/ 	.word	0x00001950


	//   ....[19]....
        /*00d8*/ 	.word	0x000019a0


	//   ....[20]....
        /*00dc*/ 	.word	0x00001a20


	//   ....[21]....
        /*00e0*/ 	.word	0x00001a70


	//----- nvinfo : EIATTR_VRC_CTA_INIT_COUNT
	.align		4
.L_27:
        /*00e4*/ 	.byte	0x02, 0x4a
	.zero		1
	.zero		1


	//----- nvinfo : EIATTR_SYSCALL_OFFSETS
	.align		4
        /*00e8*/ 	.byte	0x04, 0x46
        /*00ea*/ 	.short	(.L_29 - .L_28)


	//   ....[0]....
.L_28:
        /*00ec*/ 	.word	0x000011b0


	//   ....[1]....
        /*00f0*/ 	.word	0x00001490


	//   ....[2]....
        /*00f4*/ 	.word	0x00001520


	//----- nvinfo : EIATTR_EXIT_INSTR_OFFSETS
	.align		4
.L_29:
        /*00f8*/ 	.byte	0x04, 0x1c
        /*00fa*/ 	.short	(.L_31 - .L_30)


	//   ....[0]....
.L_30:
        /*00fc*/ 	.word	0x00001390


	//   ....[1]....
        /*0100*/ 	.word	0x00001530


	//----- nvinfo : EIATTR_CRS_STACK_SIZE
	.align		4
.L_31:
        /*0104*/ 	.byte	0x04, 0x1e
        /*0106*/ 	.short	(.L_33 - .L_32)
.L_32:
        /*0108*/ 	.word	0x00000000


	//----- nvinfo : EIATTR_CBANK_PARAM_SIZE
	.align		4
.L_33:
        /*010c*/ 	.byte	0x03, 0x19
        /*010e*/ 	.short	0x0008


	//----- nvinfo : EIATTR_PARAM_CBANK
	.align		4
        /*0110*/ 	.byte	0x04, 0x0a
        /*0112*/ 	.short	(.L_35 - .L_34)
	.align		4
.L_34:
        /*0114*/ 	.word	index@(.nv.constant0._Z14__lane_min_intP17curandStateXORWOW)
        /*0118*/ 	.short	0x0380
        /*011a*/ 	.short	0x0008


	//----- nvinfo : EIATTR_SW_WAR
	.align		4
.L_35:
        /*011c*/ 	.byte	0x04, 0x36
        /*011e*/ 	.short	(.L_37 - .L_36)
.L_36:
        /*0120*/ 	.word	0x00000008
.L_37:


//--------------------- .nv.callgraph             --------------------------
	.section	.nv.callgraph,"",@"SHT_CUDA_CALLGRAPH"
	.align	4
	.sectionentsize	8
	.align		4
        /*0000*/ 	.word	0x00000000
	.align		4
        /*0004*/ 	.word	0xffffffff
	.align		4
        /*0008*/ 	.word	index@(_Z14__lane_min_intP17curandStateXORWOW)
	.align		4
        /*000c*/ 	.word	index@(vprintf)
	.align		4
        /*0010*/ 	.word	0x00000000
	.align		4
        /*0014*/ 	.word	0xfffffffe
	.align		4
        /*0018*/ 	.word	0x00000000
	.align		4
        /*001c*/ 	.word	0xfffffffd
	.align		4
        /*0020*/ 	.word	0x00000000
	.align		4
        /*0024*/ 	.word	0xfffffffc


//--------------------- .nv.constant4             --------------------------
	.section	.nv.constant4,"a",@progbits
	.align	8
	.align		8
.nv.constant4:
        /*0000*/ 	.dword	vprintf
	.align		8
        /*0008*/ 	.dword	precalc_xorwow_matrix
	.align		8
        /*0010*/ 	.dword	precalc_xorwow_offset_matrix
	.align		8
        /*0018*/ 	.dword	mrg32k3aM1
	.align		8
        /*0020*/ 	.dword	mrg32k3aM2
	.align		8
        /*0028*/ 	.dword	mrg32k3aM1SubSeq
	.align		8
        /*0030*/ 	.dword	mrg32k3aM2SubSeq
	.align		8
        /*0038*/ 	.dword	mrg32k3aM1Seq
	.align		8
        /*0040*/ 	.dword	mrg32k3aM2Seq
	.align		8
        /*0048*/ 	.dword	$str
	.align		8
        /*0050*/ 	.dword	$str$1
	.align		8
        /*0058*/ 	.dword	$str$2


//--------------------- .nv.constant3             --------------------------
	.section	.nv.constant3,"a",@progbits
	.align	8
.nv.constant3:
	.type		__cr_lgamma_table,@object
	.size		__cr_lgamma_table,(.L_8 - __cr_lgamma_table)
__cr_lgamma_table:
        /*0000*/ 	.byte	0x00, 0x00, 0x00, 0x00, 0x00, 0x00, 0x00, 0x00, 0x00, 0x00, 0x00, 0x00, 0x00, 0x00, 0x00, 0x00
        /*0010*/ 	.byte	0xef, 0x39, 0xfa, 0xfe, 0x42, 0x2e, 0xe6, 0x3f, 0x02, 0x20, 0x2a, 0xfa, 0x0b, 0xab, 0xfc, 0x3f
        /*0020*/ 	.byte	0xf9, 0x2c, 0x92, 0x7c, 0xa7, 0x6c, 0x09, 0x40, 0xc9, 0x79, 0x44, 0x3c, 0x64, 0x26, 0x13, 0x40
        /*0030*/ 	.byte	0xca, 0x01, 0xcf, 0x3a, 0x27, 0x51, 0x1a, 0x40, 0x30, 0xcc, 0x2d, 0xf3, 0xe1, 0x0c, 0x21, 0x40
        /*0040*/ 	.byte	0x0d, 0xb7, 0xfc, 0x82, 0x8e, 0x35, 0x25, 0x40
.L_8:


//--------------------- .text._Z14__lane_min_intP17curandStateXORWOW --------------------------
	.section	.text._Z14__lane_min_intP17curandStateXORWOW,"ax",@progbits
	.align	128
        .global         _Z14__lane_min_intP17curandStateXORWOW
        .type           _Z14__lane_min_intP17curandStateXORWOW,@function
        .size           _Z14__lane_min_intP17curandStateXORWOW,(.L_x_32 - _Z14__lane_min_intP17curandStateXORWOW)
        .other          _Z14__lane_min_intP17curandStateXORWOW,@"STO_CUDA_ENTRY STV_DEFAULT"
_Z14__lane_min_intP17curandStateXORWOW:
.text._Z14__lane_min_intP17curandStateXORWOW:
[----:B------:R-:W0:Y:S01]  /*0000*/  LDC R1, c[0x0][0x37c] ;  /* 0x0000df00ff017b82 */ /* 0x000e220000000800 */
[----:B------:R-:W1:Y:S07]  /*0010*/  S2R R0, SR_TID.X ;  /* 0x0000000000007919 */ /* 0x000e6e0000002100 */
[----:B------:R-:W1:Y:S01]  /*0020*/  LDC.64 R6, c[0x0][0x380] ;  /* 0x0000e000ff067b82 */ /* 0x000e620000000a00 */
[----:B------:R-:W2:Y:S01]  /*0030*/  LDCU.64 UR4, c[0x0][0x358] ;  /* 0x00006b00ff0477ac */ /* 0x000ea20008000a00 */
[----:B------:R-:W-:Y:S01]  /*0040*/  IMAD.MOV.U32 R8, RZ, RZ, 0x3198c20f ;  /* 0x3198c20fff087424 */ /* 0x000fe200078e00ff */
[----:B------:R-:W-:Y:S01]  /*0050*/  BSSY.RECONVERGENT B0, `(.L_x_0) ;  /* 0x00000f0000007945 */ /* 0x000fe20003800200 */
[----:B------:R-:W-:Y:S01]  /*0060*/  IMAD.MOV.U32 R9, RZ, RZ, 0x5efdb30c ;  /* 0x5efdb30cff097424 */ /* 0x000fe200078e00ff */
[----:B------:R-:W3:Y:S01]  /*0070*/  LDCU UR6, c[0x0][0x2f8] ;  /* 0x00005f00ff0677ac */ /* 0x000ee20008000800 */
[----:B------:R-:W-:-:S02]  /*0080*/  IMAD.MOV.U32 R10, RZ, RZ, 0x423bb012 ;  /* 0x423bb012ff0a7424 */ /* 0x000fc400078e00ff */
[----:B------:R-:W-:Y:S01]  /*0090*/  IMAD.MOV.U32 R11, RZ, RZ, -0x75bd8fc ;  /* 0xf8a42704ff0b7424 */ /* 0x000fe200078e00ff */
[----:B------:R-:W4:Y:S01]  /*00a0*/  LDCU UR7, c[0x0][0x2fc] ;  /* 0x00005f80ff0777ac */ /* 0x000f220008000800 */
[----:B------:R-:W-:Y:S02]  /*00b0*/  IMAD.MOV.U32 R14, RZ, RZ, -0x23270784 ;  /* 0xdcd8f87cff0e7424 */ /* 0x000fe400078e00ff */
[----:B------:R-:W-:Y:S02]  /*00c0*/  IMAD.MOV.U32 R15, RZ, RZ, 0x57fa2510 ;  /* 0x57fa2510ff0f7424 */ /* 0x000fe400078e00ff */
[----:B0-----:R-:W-:Y:S02]  /*00d0*/  VIADD R1, R1, 0xfffffff8 ;  /* 0xfffffff801017836 */ /* 0x001fe40000000000 */
[----:B------:R-:W-:Y:S02]  /*00e0*/  IMAD.MOV.U32 R13, RZ, RZ, 0x5efdb30c ;  /* 0x5efdb30cff0d7424 */ /* 0x000fe400078e00ff */
[----:B------:R-:W-:-:S02]  /*00f0*/  IMAD.MOV.U32 R5, RZ, RZ, -0x75bd8fc ;  /* 0xf8a42704ff057424 */ /* 0x000fc400078e00ff */
[----:B------:R-:W-:Y:S02]  /*0100*/  IMAD.MOV.U32 R4, RZ, RZ, 0x423bb012 ;  /* 0x423bb012ff047424 */ /* 0x000fe400078e00ff */
[----:B------:R-:W-:Y:S01]  /*0110*/  IMAD.MOV.U32 R3, RZ, RZ, 0x57fa2510 ;  /* 0x57fa2510ff037424 */ /* 0x000fe200078e00ff */
[----:B---3--:R-:W-:Y:S01]  /*0120*/  IADD3 R19, P1, PT, R1, UR6, RZ ;  /* 0x0000000601137c10 */ /* 0x008fe2000ff3e0ff */
[----:B------:R-:W-:-:S04]  /*0130*/  IMAD.MOV.U32 R2, RZ, RZ, -0x23270784 ;  /* 0xdcd8f87cff027424 */ /* 0x000fc800078e00ff */
[----:B----4-:R-:W-:Y:S02]  /*0140*/  IMAD.X R18, RZ, RZ, UR7, P1 ;  /* 0x00000007ff127e24 */ /* 0x010fe400088e06ff */
[C---:B-1----:R-:W-:Y:S01]  /*0150*/  IMAD.WIDE.U32 R6, R0.reuse, 0x30, R6 ;  /* 0x0000003000067825 */ /* 0x042fe200078e0006 */
[----:B------:R-:W-:-:S04]  /*0160*/  ISETP.NE.AND P0, PT, R0, RZ, PT ;  /* 0x000000ff0000720c */ /* 0x000fc80003f05270 */
[----:B--2---:R0:W-:Y:S04]  /*0170*/  STG.E.64 desc[UR4][R6.64], R8 ;  /* 0x0000000806007986 */ /* 0x0041e8000c101b04 */
[----:B------:R0:W-:Y:S04]  /*0180*/  STG.E.64 desc[UR4][R6.64+0x8], R10 ;  /* 0x0000080a06007986 */ /* 0x0001e8000c101b04 */
[----:B------:R0:W-:Y:S01]  /*0190*/  STG.E.64 desc[UR4][R6.64+0x10], R14 ;  /* 0x0000100e06007986 */ /* 0x0001e2000c101b04 */
[----:B------:R-:W-:Y:S05]  /*01a0*/  @!P0 BRA `(.L_x_1) ;  /* 0x0000000c00688947 */ /* 0x000fea0003800000 */
[----:B0-----:R-:W-:Y:S01]  /*01b0*/  CS2R R10, SRZ ;  /* 0x00000000000a7805 */ /* 0x001fe2000001ff00 */
[----:B------:R-:W-:Y:S02]  /*01c0*/  IMAD.MOV.U32 R13, RZ, RZ, 0x5efdb30c ;  /* 0x5efdb30cff0d7424 */ /* 0x000fe400078e00ff */
[----:B------:R-:W-:Y:S02]  /*01d0*/  IMAD.MOV.U32 R4, RZ, RZ, 0x423bb012 ;  /* 0x423bb012ff047424 */ /* 0x000fe400078e00ff */
[----:B------:R-:W-:Y:S02]  /*01e0*/  IMAD.MOV.U32 R5, RZ, RZ, -0x75bd8fc ;  /* 0xf8a42704ff057424 */ /* 0x000fe400078e00ff */
[----:B------:R-:W-:Y:S02]  /*01f0*/  IMAD.MOV.U32 R2, RZ, RZ, -0x23270784 ;  /* 0xdcd8f87cff027424 */ /* 0x000fe400078e00ff */
[----:B------:R-:W-:-:S07]  /*0200*/  IMAD.MOV.U32 R3, RZ, RZ, 0x57fa2510 ;  /* 0x57fa2510ff037424 */ /* 0x000fce00078e00ff */
.L_x_7:
[----:B------:R-:W-:Y:S01]  /*0210*/  LOP3.LUT R6, R0, 0x3, RZ, 0xc0, !PT ;  /* 0x0000000300067812 */ /* 0x000fe200078ec0ff */
[----:B------:R-:W-:Y:S03]  /*0220*/  BSSY.RECONVERGENT B1, `(.L_x_2) ;  /* 0x00000cc000017945 */ /* 0x000fe60003800200 */
[----:B------:R-:W-:-:S04]  /*0230*/  ISETP.NE.U32.AND P0, PT, R6, RZ, PT ;  /* 0x000000ff0600720c */ /* 0x000fc80003f05070 */
[----:B------:R-:W-:-:S13]  /*0240*/  ISETP.NE.AND.EX P0, PT, RZ, RZ, PT, P0 ;  /* 0x000000ffff00720c */ /* 0x000fda0003f05300 */
[----:B0-----:R-:W-:Y:S05]  /*0250*/  @!P0 BRA `(.L_x_3) ;  /* 0x0000000c00208947 */ /* 0x001fea0003800000 */
[----:B------:R-:W0:Y:S01]  /*0260*/  LDC.64 R6, c[0x4][0x8] ;  /* 0x01000200ff067b82 */ /* 0x000e220000000a00 */
[----:B------:R-:W-:Y:S02]  /*0270*/  IMAD.MOV.U32 R12, RZ, RZ, RZ ;  /* 0x000000ffff0c7224 */ /* 0x000fe400078e00ff */
[----:B0-----:R-:W-:-:S07]  /*0280*/  IMAD.WIDE.U32 R6, R10, 0xc80, R6 ;  /* 0x00000c800a067825 */ /* 0x001fce00078e0006 */
.L_x_6:
[----:B0-----:R-:W-:Y:S01]  /*0290*/  IMAD.MOV.U32 R13, RZ, RZ, RZ ;  /* 0x000000ffff0d7224 */ /* 0x001fe200078e00ff */
[----:B------:R-:W-:Y:S01]  /*02a0*/  CS2R R2, SRZ ;  /* 0x0000000000027805 */ /* 0x000fe2000001ff00 */
[----:B------:R-:W-:Y:S01]  /*02b0*/  IMAD.MOV.U32 R14, RZ, RZ, RZ ;  /* 0x000000ffff0e7224 */ /* 0x000fe200078e00ff */
[----:B------:R-:W-:-:S07]  /*02c0*/  CS2R R4, SRZ ;  /* 0x0000000000047805 */ /* 0x000fce000001ff00 */
.L_x_5:
[----:B------:R-:W0:Y:S01]  /*02d0*/  S2R R15, SR_TID.X ;  /* 0x00000000000f7919 */ /* 0x000e220000002100 */
[----:B------:R-:W0:Y:S02]  /*02e0*/  LDC.64 R8, c[0x0][0x380] ;  /* 0x0000e000ff087b82 */ /* 0x000e240000000a00 */
[----:B0-----:R-:W-:-:S04]  /*02f0*/  IMAD.WIDE.U32 R8, R15, 0x30, R8 ;  /* 0x000000300f087825 */ /* 0x001fc800078e0008 */
[----:B------:R-:W-:-:S05]  /*0300*/  IMAD.WIDE.U32 R8, R14, 0x4, R8 ;  /* 0x000000040e087825 */ /* 0x000fca00078e0008 */
[----:B------:R0:W5:Y:S01]  /*0310*/  LDG.E R15, desc[UR4][R8.64+0x4] ;  /* 0x00000404080f7981 */ /* 0x000162000c1e1900 */
[----:B------:R-:W-:-:S07]  /*0320*/  IMAD.MOV.U32 R16, RZ, RZ, RZ ;  /* 0x000000ffff107224 */ /* 0x000fce00078e00ff */
.L_x_4:
[----:B-----5:R-:W-:Y:S01]  /*0330*/  SHF.R.U32.HI R23, RZ, R16, R15 ;  /* 0x00000010ff177219 */ /* 0x020fe2000001160f */
[----:B0-----:R-:W-:-:S03]  /*0340*/  IMAD.SHL.U32 R9, R14, 0x20, RZ ;  /* 0x000000200e097824 */ /* 0x001fc600078e00ff */
[----:B------:R-:W-:Y:S01]  /*0350*/  LOP3.LUT R17, R23, 0x1, RZ, 0xc0, !PT ;  /* 0x0000000117117812 */ /* 0x000fe200078ec0ff */
[----:B------:R-:W-:-:S03]  /*0360*/  IMAD.IADD R8, R9, 0x1, R16 ;  /* 0x0000000109087824 */ /* 0x000fc600078e0210 */
[----:B------:R-:W-:Y:S01]  /*0370*/  ISETP.NE.U32.AND P0, PT, R17, 0x1, PT ;  /* 0x000000011100780c */ /* 0x000fe20003f05070 */
[----:B------:R-:W-:-:S03]  /*0380*/  IMAD R9, R8, 0x5, RZ ;  /* 0x0000000508097824 */ /* 0x000fc600078e02ff */
[----:B------:R-:W-:Y:S01]  /*0390*/  R2P PR, R23, 0x7e ;  /* 0x0000007e17007804 */ /* 0x000fe20000000000 */
[----:B------:R-:W-:-:S08]  /*03a0*/  IMAD.WIDE.U32 R8, R9, 0x4, R6 ;  /* 0x0000000409087825 */ /* 0x000fd000078e0006 */
[----:B------:R-:W2:Y:S04]  /*03b0*/  @!P0 LDG.E R20, desc[UR4][R8.64] ;  /* 0x0000000408148981 */ /* 0x000ea8000c1e1900 */
[----:B------:R-:W3:Y:S04]  /*03c0*/  @!P0 LDG.E R22, desc[UR4][R8.64+0x10] ;  /* 0x0000100408168981 */ /* 0x000ee8000c1e1900 */
[----:B------:R-:W4:Y:S04]  /*03d0*/  @P1 LDG.E R24, desc[UR4][R8.64+0x14] ;  /* 0x0000140408181981 */ /* 0x000f28000c1e1900 */
[----:B------:R-:W4:Y:S04]  /*03e0*/  @P2 LDG.E R26, desc[UR4][R8.64+0x28] ;  /* 0x00002804081a2981 */ /* 0x000f28000c1e1900 */
[----:B------:R-:W4:Y:S04]  /*03f0*/  @!P0 LDG.E R17, desc[UR4][R8.64+0x4] ;  /* 0x0000040408118981 */ /* 0x000f28000c1e1900 */
[----:B------:R-:W4:Y:S04]  /*0400*/  @!P0 LDG.E R21, desc[UR4][R8.64+0xc] ;  /* 0x00000c0408158981 */ /* 0x000f28000c1e1900 */
[----:B------:R-:W4:Y:S04]  /*0410*/  @P1 LDG.E R25, desc[UR4][R8.64+0x18] ;  /* 0x0000180408191981 */ /* 0x000f28000c1e1900 */
[----:B------:R-:W4:Y:S04]  /*0420*/  @P3 LDG.E R28, desc[UR4][R8.64+0x3c] ;  /* 0x00003c04081c3981 */ /* 0x000f28000c1e1900 */
[----:B------:R-:W4:Y:S01]  /*0430*/  @P6 LDG.E R27, desc[UR4][R8.64+0x7c] ;  /* 0x00007c04081b6981 */ /* 0x000f22000c1e1900 */
[----:B--2---:R-:W-:-:S03]  /*0440*/  @!P0 LOP3.LUT R13, R13, R20, RZ, 0x3c, !PT ;  /* 0x000000140d0d8212 */ /* 0x004fc600078e3cff */
[----:B------:R-:W2:Y:S01]  /*0450*/  @!P0 LDG.E R20, desc[UR4][R8.64+0x8] ;  /* 0x0000080408148981 */ /* 0x000ea2000c1e1900 */
[----:B---3--:R-:W-:-:S03]  /*0460*/  @!P0 LOP3.LUT R3, R3, R22, RZ, 0x3c, !PT ;  /* 0x0000001603038212 */ /* 0x008fc600078e3cff */
[----:B------:R-:W3:Y:S01]  /*0470*/  @P1 LDG.E R22, desc[UR4][R8.64+0x24] ;  /* 0x0000240408161981 */ /* 0x000ee2000c1e1900 */
[----:B----4-:R-:W-:-:S03]  /*0480*/  @P1 LOP3.LUT R13, R13, R24, RZ, 0x3c, !PT ;  /* 0x000000180d0d1212 */ /* 0x010fc600078e3cff */
[----:B------:R-:W4:Y:S01]  /*0490*/  @P2 LDG.E R24, desc[UR4][R8.64+0x38] ;  /* 0x0000380408182981 */ /* 0x000f22000c1e1900 */
[----:B------:R-:W-:-:S03]  /*04a0*/  @P2 LOP3.LUT R13, R13, R26, RZ, 0x3c, !PT ;  /* 0x0000001a0d0d2212 */ /* 0x000fc600078e3cff */
[----:B------:R-:W4:Y:S01]  /*04b0*/  @P4 LDG.E R26, desc[UR4][R8.64+0x50] ;  /* 0x00005004081a4981 */ /* 0x000f22000c1e1900 */
[----:B------:R-:W-:-:S03]  /*04c0*/  @!P0 LOP3.LUT R4, R4, R17, RZ, 0x3c, !PT ;  /* 0x0000001104048212 */ /* 0x000fc600078e3cff */
[----:B------:R-:W4:Y:S01]  /*04d0*/  @P1 LDG.E R17, desc[UR4][R8.64+0x20] ;  /* 0x0000200408111981 */ /* 0x000f22000c1e1900 */
[----:B------:R-:W-:-:S03]  /*04e0*/  @!P0 LOP3.LUT R2, R2, R21, RZ, 0x3c, !PT ;  /* 0x0000001502028212 */ /* 0x000fc600078e3cff */
[----:B------:R-:W4:Y:S01]  /*04f0*/  @P2 LDG.E R21, desc[UR4][R8.64+0x2c] ;  /* 0x00002c0408152981 */ /* 0x000f22000c1e1900 */
[----:B------:R-:W-:-:S03]  /*0500*/  @P1 LOP3.LUT R4, R4, R25, RZ, 0x3c, !PT ;  /* 0x0000001904041212 */ /* 0x000fc600078e3cff */
[----:B------:R-:W4:Y:S01]  /*0510*/  @P2 LDG.E R25, desc[UR4][R8.64+0x34] ;  /* 0x0000340408192981 */ /* 0x000f22000c1e1900 */
[----:B--2---:R-:W-:-:S03]  /*0520*/  @!P0 LOP3.LUT R5, R5, R20, RZ, 0x3c, !PT ;  /* 0x0000001405058212 */ /* 0x004fc600078e3cff */
[----:B------:R-:W2:Y:S01]  /*0530*/  @P1 LDG.E R20, desc[UR4][R8.64+0x1c] ;  /* 0x00001c0408141981 */ /* 0x000ea2000c1e1900 */
[----:B---3--:R-:W-:-:S03]  /*0540*/  @P1 LOP3.LUT R3, R3, R22, RZ, 0x3c, !PT ;  /* 0x0000001603031212 */ /* 0x008fc600078e3cff */
[----:B------:R-:W3:Y:S01]  /*0550*/  @P2 LDG.E R22, desc[UR4][R8.64+0x30] ;  /* 0x0000300408162981 */ /* 0x000ee2000c1e1900 */
[----:B----4-:R-:W-:-:S03]  /*0560*/  @P2 LOP3.LUT R3, R3, R24, RZ, 0x3c, !PT ;  /* 0x0000001803032212 */ /* 0x010fc600078e3cff */
[----:B------:R-:W4:Y:S01]  /*0570*/  @P3 LDG.E R24, desc[UR4][R8.64+0x4c] ;  /* 0x00004c0408183981 */ /* 0x000f22000c1e1900 */
[----:B------:R-:W-:-:S04]  /*0580*/  @P3 LOP3.LUT R13, R13, R28, RZ, 0x3c, !PT ;  /* 0x0000001c0d0d3212 */ /* 0x000fc800078e3cff */
[----:B------:R-:W-:Y:S02]  /*0590*/  @P4 LOP3.LUT R13, R13, R26, RZ, 0x3c, !PT ;  /* 0x0000001a0d0d4212 */ /* 0x000fe400078e3cff */
[----:B------:R-:W-:Y:S01]  /*05a0*/  @P1 LOP3.LUT R2, R2, R17, RZ, 0x3c, !PT ;  /* 0x0000001102021212 */ /* 0x000fe200078e3cff */
[----:B------:R-:W4:Y:S04]  /*05b0*/  @P5 LDG.E R26, desc[UR4][R8.64+0x64] ;  /* 0x00006404081a5981 */ /* 0x000f28000c1e1900 */
[----:B------:R-:W4:Y:S01]  /*05c0*/  @P3 LDG.E R17, desc[UR4][R8.64+0x40] ;  /* 0x0000400408113981 */ /* 0x000f22000c1e1900 */
[----:B------:R-:W-:Y:S02]  /*05d0*/  @P2 LOP3.LUT R4, R4, R21, RZ, 0x3c, !PT ;  /* 0x0000001504042212 */ /* 0x000fe400078e3cff */
[----:B------:R-:W-:Y:S01]  /*05e0*/  @P2 LOP3.LUT R2, R2, R25, RZ, 0x3c, !PT ;  /* 0x0000001902022212 */ /* 0x000fe200078e3cff */
[----:B------:R-:W4:Y:S04]  /*05f0*/  @P3 LDG.E R21, desc[UR4][R8.64+0x48] ;  /* 0x0000480408153981 */ /* 0x000f28000c1e1900 */
[----:B------:R-:W4:Y:S01]  /*0600*/  @P4 LDG.E R25, desc[UR4][R8.64+0x54] ;  /* 0x0000540408194981 */ /* 0x000f22000c1e1900 */
[----:B--2---:R-:W-:-:S03]  /*0610*/  @P1 LOP3.LUT R5, R5, R20, RZ, 0x3c, !PT ;  /* 0x0000001405051212 */ /* 0x004fc600078e3cff */
[----:B------:R-:W2:Y:S01]  /*0620*/  @P3 LDG.E R20, desc[UR4][R8.64+0x44] ;  /* 0x0000440408143981 */ /* 0x000ea2000c1e1900 */
[----:B---3--:R-:W-:-:S03]  /*0630*/  @P2 LOP3.LUT R5, R5, R22, RZ, 0x3c, !PT ;  /* 0x0000001605052212 */ /* 0x008fc600078e3cff */
[----:B------:R-:W3:Y:S01]  /*0640*/  @P4 LDG.E R22, desc[UR4][R8.64+0x58] ;  /* 0x0000580408164981 */ /* 0x000ee2000c1e1900 */
[----:B----4-:R-:W-:-:S03]  /*0650*/  @P3 LOP3.LUT R3, R3, R24, RZ, 0x3c, !PT ;  /* 0x0000001803033212 */ /* 0x010fc600078e3cff */
[----:B------:R-:W4:Y:S01]  /*0660*/  @P4 LDG.E R24, desc[UR4][R8.64+0x60] ;  /* 0x0000600408184981 */ /* 0x000f22000c1e1900 */
[----:B------:R-:W-:Y:S02]  /*0670*/  LOP3.LUT P0, RZ, R23, 0x80, RZ, 0xc0, !PT ;  /* 0x0000008017ff7812 */ /* 0x000fe4000780c0ff */
[----:B------:R-:W-:Y:S02]  /*0680*/  @P5 LOP3.LUT R13, R13, R26, RZ, 0x3c, !PT ;  /* 0x0000001a0d0d5212 */ /* 0x000fe400078e3cff */
[----:B------:R-:W4:Y:S01]  /*0690*/  @P6 LDG.E R26, desc[UR4][R8.64+0x78] ;  /* 0x00007804081a6981 */ /* 0x000f22000c1e1900 */
[----:B------:R-:W-:-:S03]  /*06a0*/  @P3 LOP3.LUT R4, R4, R17, RZ, 0x3c, !PT ;  /* 0x0000001104043212 */ /* 0x000fc600078e3cff */
[----:B------:R-:W4:Y:S01]  /*06b0*/  @P4 LDG.E R17, desc[UR4][R8.64+0x5c] ;  /* 0x00005c0408114981 */ /* 0x000f22000c1e1900 */
[----:B------:R-:W-:-:S03]  /*06c0*/  @P3 LOP3.LUT R2, R2, R21, RZ, 0x3c, !PT ;  /* 0x0000001502023212 */ /* 0x000fc600078e3cff */
[----:B------:R-:W4:Y:S01]  /*06d0*/  @P5 LDG.E R21, desc[UR4][R8.64+0x68] ;  /* 0x0000680408155981 */ /* 0x000f22000c1e1900 */
[----:B------:R-:W-:-:S03]  /*06e0*/  @P4 LOP3.LUT R4, R4, R25, RZ, 0x3c, !PT ;  /* 0x0000001904044212 */ /* 0x000fc600078e3cff */
[----:B------:R-:W4:Y:S01]  /*06f0*/  @P5 LDG.E R25, desc[UR4][R8.64+0x70] ;  /* 0x0000700408195981 */ /* 0x000f22000c1e1900 */
[----:B--2---:R-:W-:-:S03]  /*0700*/  @P3 LOP3.LUT R5, R5, R20, RZ, 0x3c, !PT ;  /* 0x0000001405053212 */ /* 0x004fc600078e3cff */
[----:B------:R-:W2:Y:S01]  /*0710*/  @P5 LDG.E R20, desc[UR4][R8.64+0x6c] ;  /* 0x00006c0408145981 */ /* 0x000ea2000c1e1900 */
[----:B---3--:R-:W-:-:S03]  /*0720*/  @P4 LOP3.LUT R5, R5, R22, RZ, 0x3c, !PT ;  /* 0x0000001605054212 */ /* 0x008fc600078e3cff */
[----:B------:R-:W3:Y:S01]  /*0730*/  @P5 LDG.E R22, desc[UR4][R8.64+0x74] ;  /* 0x0000740408165981 */ /* 0x000ee2000c1e1900 */
[----:B----4-:R-:W-:-:S03]  /*0740*/  @P4 LOP3.LUT R3, R3, R24, RZ, 0x3c, !PT ;  /* 0x0000001803034212 */ /* 0x010fc600078e3cff */
[----:B------:R-:W4:Y:S01]  /*0750*/  @P0 LDG.E R24, desc[UR4][R8.64+0x8c] ;  /* 0x00008c0408180981 */ /* 0x000f22000c1e1900 */
[----:B------:R-:W-:-:S03]  /*0760*/  @P6 LOP3.LUT R13, R13, R26, RZ, 0x3c, !PT ;  /* 0x0000001a0d0d6212 */ /* 0x000fc600078e3cff */
        /* <DEDUP_REMOVED lines=13> */
[----:B------:R-:W-:Y:S02]  /*0840*/  @P6 LOP3.LUT R4, R4, R27, RZ, 0x3c, !PT ;  /* 0x0000001b04046212 */ /* 0x000fe400078e3cff */
[----:B------:R-:W-:Y:S02]  /*0850*/  @P6 LOP3.LUT R2, R2, R17, RZ, 0x3c, !PT ;  /* 0x0000001102026212 */ /* 0x000fe400078e3cff */
[----:B------:R-:W-:Y:S02]  /*0860*/  @P0 LOP3.LUT R4, R4, R21, RZ, 0x3c, !PT ;  /* 0x0000001504040212 */ /* 0x000fe400078e3cff */
[----:B------:R-:W-:Y:S02]  /*0870*/  @P0 LOP3.LUT R2, R2, R25, RZ, 0x3c, !PT ;  /* 0x0000001902020212 */ /* 0x000fe400078e3cff */
[----:B--2---:R-:W-:Y:S02]  /*0880*/  @P6 LOP3.LUT R5, R5, R20, RZ, 0x3c, !PT ;  /* 0x0000001405056212 */ /* 0x004fe400078e3cff */
[----:B---3--:R-:W-:-:S02]  /*0890*/  @P6 LOP3.LUT R3, R3, R22, RZ, 0x3c, !PT ;  /* 0x0000001603036212 */ /* 0x008fc400078e3cff */
[----:B----4-:R-:W-:Y:S02]  /*08a0*/  @P0 LOP3.LUT R5, R5, R24, RZ, 0x3c, !PT ;  /* 0x0000001805050212 */ /* 0x010fe400078e3cff */
[----:B------:R-:W-:Y:S02]  /*08b0*/  @P0 LOP3.LUT R3, R3, R26, RZ, 0x3c, !PT ;  /* 0x0000001a03030212 */ /* 0x000fe400078e3cff */
[----:B------:R-:W-:-:S13]  /*08c0*/  R2P PR, R23.B1, 0x7f ;  /* 0x0000007f17007804 */ /* 0x000fda0000001000 */
[----:B------:R-:W2:Y:S04]  /*08d0*/  @P0 LDG.E R20, desc[UR4][R8.64+0xa0] ;  /* 0x0000a00408140981 */ /* 0x000ea8000c1e1900 */
[----:B------:R-:W3:Y:S04]  /*08e0*/  @P1 LDG.E R24, desc[UR4][R8.64+0xb4] ;  /* 0x0000b40408181981 */ /* 0x000ee8000c1e1900 */
[----:B------:R-:W4:Y:S04]  /*08f0*/  @P2 LDG.E R26, desc[UR4][R8.64+0xc8] ;  /* 0x0000c804081a2981 */ /* 0x000f28000c1e1900 */
[----:B------:R-:W4:Y:S04]  /*0900*/  @P3 LDG.E R28, desc[UR4][R8.64+0xdc] ;  /* 0x0000dc04081c3981 */ /* 0x000f28000c1e1900 */
[----:B------:R-:W4:Y:S04]  /*0910*/  @P0 LDG.E R21, desc[UR4][R8.64+0xa4] ;  /* 0x0000a40408150981 */ /* 0x000f28000c1e1900 */
[----:B------:R-:W4:Y:S04]  /*0920*/  @P0 LDG.E R22, desc[UR4][R8.64+0xa8] ;  /* 0x0000a80408160981 */ /* 0x000f28000c1e1900 */
        /* <DEDUP_REMOVED lines=22> */
[----:B------:R-:W-:Y:S02]  /*0a90*/  LOP3.LUT P0, RZ, R23, 0x8000, RZ, 0xc0, !PT ;  /* 0x0000800017ff7812 */ /* 0x000fe4000780c0ff */
[----:B----4-:R-:W-:Y:S01]  /*0aa0*/  @P5 LOP3.LUT R13, R13, R26, RZ, 0x3c, !PT ;  /* 0x0000001a0d0d5212 */ /* 0x010fe200078e3cff */
[----:B------:R-:W4:Y:S04]  /*0ab0*/  @P3 LDG.E R23, desc[UR4][R8.64+0xe0] ;  /* 0x0000e00408173981 */ /* 0x000f28000c1e1900 */
[----:B------:R-:W2:Y:S01]  /*0ac0*/  @P3 LDG.E R26, desc[UR4][R8.64+0xe4] ;  /* 0x0000e404081a3981 */ /* 0x000ea2000c1e1900 */
[----:B------:R-:W-:-:S03]  /*0ad0*/  @P1 LOP3.LUT R4, R4, R21, RZ, 0x3c, !PT ;  /* 0x0000001504041212 */ /* 0x000fc600078e3cff */
        /* <DEDUP_REMOVED lines=9> */
[----:B---3--:R-:W-:-:S03]  /*0b70*/  @P2 LOP3.LUT R3, R3, R24, RZ, 0x3c, !PT ;  /* 0x0000001803032212 */ /* 0x008fc600078e3cff */
[----:B------:R-:W3:Y:S01]  /*0b80*/  @P4 LDG.E R24, desc[UR4][R8.64+0x100] ;  /* 0x0001000408184981 */ /* 0x000ee2000c1e1900 */
[----:B----4-:R-:W-:-:S03]  /*0b90*/  @P3 LOP3.LUT R4, R4, R23, RZ, 0x3c, !PT ;  /* 0x0000001704043212 */ /* 0x010fc600078e3cff */
[----:B------:R-:W4:Y:S01]  /*0ba0*/  @P5 LDG.E R23, desc[UR4][R8.64+0x108] ;  /* 0x0001080408175981 */ /* 0x000f22000c1e1900 */
[----:B--2---:R-:W-:-:S03]  /*0bb0*/  @P2 LOP3.LUT R2, R2, R21, RZ, 0x3c, !PT ;  /* 0x0000001502022212 */ /* 0x004fc600078e3cff */
[----:B------:R-:W2:Y:S01]  /*0bc0*/  @P4 LDG.E R21, desc[UR4][R8.64+0xfc] ;  /* 0x0000fc0408154981 */ /* 0x000ea2000c1e1900 */
[----:B------:R-:W-:-:S03]  /*0bd0*/  @P2 LOP3.LUT R5, R5, R22, RZ, 0x3c, !PT ;  /* 0x0000001605052212 */ /* 0x000fc600078e3cff */
[----:B------:R-:W2:Y:S01]  /*0be0*/  @P4 LDG.E R22, desc[UR4][R8.64+0xf8] ;  /* 0x0000f80408164981 */ /* 0x000ea2000c1e1900 */
[----:B------:R-:W-:Y:S02]  /*0bf0*/  @P3 LOP3.LUT R5, R5, R26, RZ, 0x3c, !PT ;  /* 0x0000001a05053212 */ /* 0x000fe400078e3cff */
[----:B------:R-:W-:Y:S01]  /*0c00*/  @P3 LOP3.LUT R2, R2, R25, RZ, 0x3c, !PT ;  /* 0x0000001902023212 */ /* 0x000fe200078e3cff */
[----:B------:R-:W2:Y:S04]  /*0c10*/  @P5 LDG.E R26, desc[UR4][R8.64+0x10c] ;  /* 0x00010c04081a5981 */ /* 0x000ea8000c1e1900 */
        /* <DEDUP_REMOVED lines=15> */
[----:B------:R-:W-:-:S03]  /*0d10*/  @P5 LOP3.LUT R5, R5, R26, RZ, 0x3c, !PT ;  /* 0x0000001a05055212 */ /* 0x000fc600078e3cff */
[----:B------:R-:W2:Y:S01]  /*0d20*/  @P0 LDG.E R26, desc[UR4][R8.64+0x134] ;  /* 0x00013404081a0981 */ /* 0x000ea2000c1e1900 */
[----:B------:R-:W-:-:S03]  /*0d30*/  @P5 LOP3.LUT R2, R2, R25, RZ, 0x3c, !PT ;  /* 0x0000001902025212 */ /* 0x000fc600078e3cff */
[----:B------:R-:W2:Y:S01]  /*0d40*/  @P0 LDG.E R25, desc[UR4][R8.64+0x138] ;  /* 0x0001380408190981 */ /* 0x000ea2000c1e1900 */
[----:B------:R-:W-:-:S05]  /*0d50*/  VIADD R16, R16, 0x10 ;  /* 0x0000001010107836 */ /* 0x000fca0000000000 */
[----:B------:R-:W-:Y:S02]  /*0d60*/  ISETP.NE.AND P1, PT, R16, 0x20, PT ;  /* 0x000000201000780c */ /* 0x000fe40003f25270 */
[----:B------:R-:W-:Y:S02]  /*0d70*/  @P5 LOP3.LUT R3, R3, R20, RZ, 0x3c, !PT ;  /* 0x0000001403035212 */ /* 0x000fe400078e3cff */
[----:B------:R-:W-:Y:S02]  /*0d80*/  @P6 LOP3.LUT R4, R4, R17, RZ, 0x3c, !PT ;  /* 0x0000001104046212 */ /* 0x000fe400078e3cff */
[----:B---3--:R-:W-:Y:S02]  /*0d90*/  @P6 LOP3.LUT R3, R3, R24, RZ, 0x3c, !PT ;  /* 0x0000001803036212 */ /* 0x008fe400078e3cff */
[----:B----4-:R-:W-:Y:S02]  /*0da0*/  @P0 LOP3.LUT R4, R4, R23, RZ, 0x3c, !PT ;  /* 0x0000001704040212 */ /* 0x010fe400078e3cff */
[----:B------:R-:W-:-:S02]  /*0db0*/  @P0 LOP3.LUT R3, R3, R28, RZ, 0x3c, !PT ;  /* 0x0000001c03030212 */ /* 0x000fc400078e3cff */
[----:B--2---:R-:W-:Y:S02]  /*0dc0*/  @P6 LOP3.LUT R2, R2, R21, RZ, 0x3c, !PT ;  /* 0x0000001502026212 */ /* 0x004fe400078e3cff */
[----:B------:R-:W-:-:S04]  /*0dd0*/  @P6 LOP3.LUT R5, R5, R22, RZ, 0x3c, !PT ;  /* 0x0000001605056212 */ /* 0x000fc800078e3cff */
[----:B------:R-:W-:Y:S02]  /*0de0*/  @P0 LOP3.LUT R5, R5, R26, RZ, 0x3c, !PT ;  /* 0x0000001a05050212 */ /* 0x000fe400078e3cff */
[----:B------:R-:W-:Y:S01]  /*0df0*/  @P0 LOP3.LUT R2, R2, R25, RZ, 0x3c, !PT ;  /* 0x0000001902020212 */ /* 0x000fe200078e3cff */
[----:B------:R-:W-:Y:S06]  /*0e00*/  @P1 BRA `(.L_x_4) ;  /* 0xfffffff400481947 */ /* 0x000fec000383ffff */
[----:B------:R-:W-:-:S05]  /*0e10*/  VIADD R14, R14, 0x1 ;  /* 0x000000010e0e7836 */ /* 0x000fca0000000000 */
[----:B------:R-:W-:-:S13]  /*0e20*/  ISETP.NE.AND P0, PT, R14, 0x5, PT ;  /* 0x000000050e00780c */ /* 0x000fda0003f05270 */
[----:B------:R-:W-:Y:S05]  /*0e30*/  @P0 BRA `(.L_x_5) ;  /* 0xfffffff400240947 */ /* 0x000fea000383ffff */
[----:B------:R-:W0:Y:S01]  /*0e40*/  S2R R15, SR_TID.X ;  /* 0x00000000000f7919 */ /* 0x000e220000002100 */
[----:B------:R-:W0:Y:S01]  /*0e50*/  LDC.64 R8, c[0x0][0x380] ;  /* 0x0000e000ff087b82 */ /* 0x000e220000000a00 */
[----:B------:R-:W-:Y:S02]  /*0e60*/  VIADD R12, R12, 0x1 ;  /* 0x000000010c0c7836 */ /* 0x000fe40000000000 */
[----:B0-----:R-:W-:Y:S01]  /*0e70*/  IMAD.WIDE.U32 R8, R15, 0x30, R8 ;  /* 0x000000300f087825 */ /* 0x001fe200078e0008 */
[----:B------:R-:W-:-:S04]  /*0e80*/  LOP3.LUT R15, R0, 0x3, RZ, 0xc0, !PT ;  /* 0x00000003000f7812 */ /* 0x000fc800078ec0ff */
[----:B------:R0:W-:Y:S01]  /*0e90*/  STG.E desc[UR4][R8.64+0x4], R13 ;  /* 0x0000040d08007986 */ /* 0x0001e2000c101904 */
[----:B------:R-:W-:-:S03]  /*0ea0*/  ISETP.GE.U32.AND P0, PT, R12, R15, PT ;  /* 0x0000000f0c00720c */ /* 0x000fc60003f06070 */
[----:B------:R0:W-:Y:S04]  /*0eb0*/  STG.E.64 desc[UR4][R8.64+0x8], R4 ;  /* 0x0000080408007986 */ /* 0x0001e8000c101b04 */
[----:B------:R0:W-:Y:S06]  /*0ec0*/  STG.E.64 desc[UR4][R8.64+0x10], R2 ;  /* 0x0000100208007986 */ /* 0x0001ec000c101b04 */
[----:B------:R-:W-:Y:S05]  /*0ed0*/  @!P0 BRA `(.L_x_6) ;  /* 0xfffffff000ec8947 */ /* 0x000fea000383ffff */
.L_x_3:
[----:B------:R-:W-:Y:S05]  /*0ee0*/  BSYNC.RECONVERGENT B1 ;  /* 0x0000000000017941 */ /* 0x000fea0003800200 */
.L_x_2:
[----:B------:R-:W-:Y:S01]  /*0ef0*/  ISETP.GT.U32.AND P0, PT, R0, 0x3, PT ;  /* 0x000000030000780c */ /* 0x000fe20003f04070 */
[----:B------:R-:W-:Y:S01]  /*0f00*/  VIADD R10, R10, 0x1 ;  /* 0x000000010a0a7836 */ /* 0x000fe20000000000 */
[--C-:B------:R-:W-:Y:S02]  /*0f10*/  SHF.R.U64 R0, R0, 0x2, R11.reuse ;  /* 0x0000000200007819 */ /* 0x100fe4000000120b */
[----:B------:R-:W-:Y:S02]  /*0f20*/  ISETP.GT.U32.AND.EX P0, PT, R11, RZ, PT, P0 ;  /* 0x000000ff0b00720c */ /* 0x000fe40003f04100 */
[----:B------:R-:W-:-:S11]  /*0f30*/  SHF.R.U32.HI R11, RZ, 0x2, R11 ;  /* 0x00000002ff0b7819 */ /* 0x000fd6000001160b */
[----:B------:R-:W-:Y:S05]  /*0f40*/  @P0 BRA `(.L_x_7) ;  /* 0xfffffff000b00947 */ /* 0x000fea000383ffff */
.L_x_1:
[----:B------:R-:W-:Y:S05]  /*0f50*/  BSYNC.RECONVERGENT B0 ;  /* 0x0000000000007941 */ /* 0x000fea0003800200 */
.L_x_0:
[----:B------:R-:W-:Y:S01]  /*0f60*/  SHF.R.U32.HI R0, RZ, 0x2, R13 ;  /* 0x00000002ff007819 */ /* 0x000fe2000001160d */
[----:B0-----:R-:W-:Y:S01]  /*0f70*/  IMAD.SHL.U32 R7, R3, 0x10, RZ ;  /* 0x0000001003077824 */ /* 0x001fe200078e00ff */
[----:B------:R-:W0:Y:S01]  /*0f80*/  S2R R16, SR_TID.X ;  /* 0x0000000000107919 */ /* 0x000e220000002100 */
[----:B------:R-:W-:Y:S01]  /*0f90*/  IMAD.MOV.U32 R8, RZ, RZ, R3 ;  /* 0x000000ffff087224 */ /* 0x000fe200078e0003 */
[----:B------:R-:W-:Y:S01]  /*0fa0*/  LOP3.LUT R0, R0, R13, RZ, 0x3c, !PT ;  /* 0x0000000d00007212 */ /* 0x000fe200078e3cff */
[----:B------:R-:W1:Y:S01]  /*0fb0*/  LDCU.64 UR6, c[0x4][0x48] ;  /* 0x01000900ff0677ac */ /* 0x000e620008000a00 */
[----:B------:R-:W0:Y:S03]  /*0fc0*/  LDC.64 R12, c[0x0][0x380] ;  /* 0x0000e000ff0c7b82 */ /* 0x000e260000000a00 */
[----:B------:R-:W-:-:S05]  /*0fd0*/  IMAD.SHL.U32 R6, R0, 0x2, RZ ;  /* 0x0000000200067824 */ /* 0x000fca00078e00ff */
[----:B------:R-:W-:Y:S01]  /*0fe0*/  LOP3.LUT R6, R0, R6, R7, 0x96, !PT ;  /* 0x0000000600067212 */ /* 0x000fe200078e9607 */
[----:B------:R-:W-:-:S03]  /*0ff0*/  IMAD.MOV.U32 R7, RZ, RZ, 0x2f800000 ;  /* 0x2f800000ff077424 */ /* 0x000fc600078e00ff */
[----:B------:R-:W-:Y:S01]  /*1000*/  LOP3.LUT R9, R6, R3, RZ, 0x3c, !PT ;  /* 0x0000000306097212 */ /* 0x000fe200078e3cff */
[----:B------:R-:W-:Y:S02]  /*1010*/  IMAD.MOV.U32 R6, RZ, RZ, R5 ;  /* 0x000000ffff067224 */ /* 0x000fe400078e0005 */
[----:B------:R-:W-:Y:S02]  /*1020*/  IMAD.MOV.U32 R5, RZ, RZ, R4 ;  /* 0x000000ffff057224 */ /* 0x000fe400078e0004 */
[----:B------:R-:W-:Y:S02]  /*1030*/  VIADD R0, R9, 0x319e49d4 ;  /* 0x319e49d409007836 */ /* 0x000fe40000000000 */
[----:B------:R-:W-:-:S03]  /*1040*/  IMAD.MOV.U32 R4, RZ, RZ, 0x319e49d4 ;  /* 0x319e49d4ff047424 */ /* 0x000fc600078e00ff */
[----:B------:R-:W-:-:S05]  /*1050*/  I2FP.F32.U32 R0, R0 ;  /* 0x0000000000007245 */ /* 0x000fca0000201000 */
[----:B------:R-:W-:Y:S01]  /*1060*/  FFMA R0, R0, R7, 1.1641532182693481445e-10 ;  /* 0x2f00000000007423 */ /* 0x000fe20000000007 */
[----:B------:R-:W-:Y:S01]  /*1070*/  IMAD.MOV.U32 R7, RZ, RZ, R2 ;  /* 0x000000ffff077224 */ /* 0x000fe200078e0002 */
[----:B------:R-:W-:Y:S01]  /*1080*/  MOV R2, 0x0 ;  /* 0x0000000000027802 */ /* 0x000fe20000000f00 */
[----:B0-----:R-:W-:-:S04]  /*1090*/  IMAD.WIDE.U32 R12, R16, 0x30, R12 ;  /* 0x00000030100c7825 */ /* 0x001fc800078e000c */
[----:B------:R-:W-:Y:S01]  /*10a0*/  FMUL R0, R0, 1000 ;  /* 0x447a000000007820 */ /* 0x000fe20000400000 */
[----:B------:R-:W-:Y:S01]  /*10b0*/  ISETP.NE.AND P0, PT, R16, RZ, PT ;  /* 0x000000ff1000720c */ /* 0x000fe20003f05270 */
[----:B------:R0:W2:Y:S02]  /*10c0*/  LDC.64 R10, c[0x4][R2] ;  /* 0x01000000020a7b82 */ /* 0x0000a40000000a00 */
[----:B------:R3:W4:Y:S01]  /*10d0*/  F2I.TRUNC.NTZ R17, R0 ;  /* 0x0000000000117305 */ /* 0x000722000020f100 */
[----:B------:R-:W-:Y:S04]  /*10e0*/  STG.E.64 desc[UR4][R12.64+0x18], RZ ;  /* 0x000018ff0c007986 */ /* 0x000fe8000c101b04 */
[----:B------:R-:W-:Y:S04]  /*10f0*/  STG.E desc[UR4][R12.64+0x20], RZ ;  /* 0x000020ff0c007986 */ /* 0x000fe8000c101904 */
[----:B------:R-:W-:Y:S01]  /*1100*/  STG.E.64 desc[UR4][R12.64+0x28], RZ ;  /* 0x000028ff0c007986 */ /* 0x000fe2000c101b04 */
[----:B---3--:R-:W-:-:S03]  /*1110*/  P2R R0, PR, RZ, 0x1 ;  /* 0x00000001ff007803 */ /* 0x008fc60000000000 */
[----:B------:R-:W-:Y:S04]  /*1120*/  STG.E.64 desc[UR4][R12.64+0x10], R8 ;  /* 0x000010080c007986 */ /* 0x000fe8000c101b04 */
[----:B----4-:R-:W-:Y:S04]  /*1130*/  STL.64 [R1], R16 ;  /* 0x0000001001007387 */ /* 0x010fe80000100a00 */
[----:B------:R3:W-:Y:S04]  /*1140*/  STG.E.64 desc[UR4][R12.64+0x8], R6 ;  /* 0x000008060c007986 */ /* 0x0007e8000c101b04 */
[----:B------:R1:W-:Y:S01]  /*1150*/  STG.E.64 desc[UR4][R12.64], R4 ;  /* 0x000000040c007986 */ /* 0x0003e2000c101b04 */
[----:B---3--:R-:W-:-:S02]  /*1160*/  IMAD.MOV.U32 R6, RZ, RZ, R19 ;  /* 0x000000ffff067224 */ /* 0x008fc400078e0013 */
[----:B------:R-:W-:Y:S02]  /*1170*/  IMAD.MOV.U32 R7, RZ, RZ, R18 ;  /* 0x000000ffff077224 */ /* 0x000fe400078e0012 */
[----:B-1----:R-:W-:Y:S02]  /*1180*/  IMAD.U32 R4, RZ, RZ, UR6 ;  /* 0x00000006ff047e24 */ /* 0x002fe4000f8e00ff */
[----:B0-----:R-:W-:-:S07]  /*1190*/  IMAD.U32 R5, RZ, RZ, UR7 ;  /* 0x00000007ff057e24 */ /* 0x001fce000f8e00ff */
[----:B------:R-:W-:-:S07]  /*11a0*/  LEPC R20, `(.L_x_8) ;  /* 0x000000001014794e */ /* 0x000fce0000000000 */
[----:B--2---:R-:W-:Y:S05]  /*11b0*/  CALL.ABS.NOINC R10 ;  /* 0x000000000a007343 */ /* 0x004fea0003c00000 */
.L_x_8:
[----:B------:R-:W-:-:S03]  /*11c0*/  UMOV UR4, 0xffffffff ;  /* 0xffffffff00047882 */ /* 0x000fc60000000000 */
[----:B------:R-:W-:Y:S05]  /*11d0*/  BRA.DIV UR4, `(.L_x_9) ;  /* 0x0000000204d87947 */ /* 0x000fea000b800000 */
.L_x_15:
[----:B------:R-:W-:-:S03]  /*11e0*/  UMOV UR4, 0xffffffff ;  /* 0xffffffff00047882 */ /* 0x000fc60000000000 */
[----:B------:R-:W-:Y:S05]  /*11f0*/  BRA.DIV UR4, `(.L_x_10) ;  /* 0x0000000204ec7947 */ /* 0x000fea000b800000 */
.L_x_18:
[----:B------:R-:W-:-:S03]  /*1200*/  UMOV UR4, 0xffffffff ;  /* 0xffffffff00047882 */ /* 0x000fc60000000000 */
[----:B------:R-:W-:Y:S05]  /*1210*/  BRA.DIV UR4, `(.L_x_11) ;  /* 0x0000000604087947 */ /* 0x000fea000b800000 */
[----:B------:R-:W0:Y:S04]  /*1220*/  SHFL.DOWN PT, R0, R17, 0x10, 0x1f ;  /* 0x0a001f0011007f89 */ /* 0x000e2800000e0000 */
[----:B------:R-:W1:Y:S01]  /*1230*/  SHFL.DOWN PT, R14, R16, 0x10, 0x1f ;  /* 0x0a001f00100e7f89 */ /* 0x000e6200000e0000 */
[----:B0-----:R-:W-:Y:S02]  /*1240*/  ISETP.GE.AND P0, PT, R0, R17, PT ;  /* 0x000000110000720c */ /* 0x001fe40003f06270 */
[----:B------:R-:W-:Y:S02]  /*1250*/  VIMNMX R0, PT, PT, R17, R0, PT ;  /* 0x0000000011007248 */ /* 0x000fe40003fe0100 */
[----:B-1----:R-:W-:-:S03]  /*1260*/  SEL R3, R14, R16, !P0 ;  /* 0x000000100e037207 */ /* 0x002fc60004000000 */
        /* <DEDUP_REMOVED lines=15> */
[----:B------:R0:W1:Y:S04]  /*1360*/  SHFL.DOWN PT, R8, R9, 0x1, 0x1f ;  /* 0x08201f0009087f89 */ /* 0x00006800000e0000 */
[----:B------:R0:W2:Y:S02]  /*1370*/  SHFL.DOWN PT, R14, R0, 0x1, 0x1f ;  /* 0x08201f00000e7f89 */ /* 0x0000a400000e0000 */
.L_x_30:
[----:B------:R-:W-:-:S13]  /*1380*/  ISETP.NE.AND P0, PT, R16, RZ, PT ;  /* 0x000000ff1000720c */ /* 0x000fda0003f05270 */
[----:B------:R-:W-:Y:S05]  /*1390*/  @P0 EXIT ;  /* 0x000000000000094d */ /* 0x000fea0003800000 */
[----:B------:R-:W3:Y:S01]  /*13a0*/  S2UR UR5, SR_CgaCtaId ;  /* 0x00000000000579c3 */ /* 0x000ee20000008800 */
[----:B------:R-:W-:Y:S01]  /*13b0*/  UMOV UR4, 0x400 ;  /* 0x0000040000047882 */ /* 0x000fe20000000000 */
[----:B-1----:R-:W-:Y:S01]  /*13c0*/  ISETP.GE.AND P0, PT, R8, R9, PT ;  /* 0x000000090800720c */ /* 0x002fe20003f06270 */
[----:B------:R-:W1:Y:S01]  /*13d0*/  LDCU.64 UR6, c[0x4][0x50] ;  /* 0x01000a00ff0677ac */ /* 0x000e620008000a00 */
[----:B------:R-:W-:Y:S01]  /*13e0*/  VIMNMX R16, PT, PT, R9, R8, PT ;  /* 0x0000000809107248 */ /* 0x000fe20003fe0100 */
[----:B------:R-:W-:Y:S01]  /*13f0*/  IMAD.MOV.U32 R6, RZ, RZ, R19 ;  /* 0x000000ffff067224 */ /* 0x000fe200078e0013 */
[----:B--2---:R-:W-:Y:S01]  /*1400*/  SEL R14, R14, R0, !P0 ;  /* 0x000000000e0e7207 */ /* 0x004fe20004000000 */
[----:B------:R-:W-:Y:S01]  /*1410*/  IMAD.MOV.U32 R7, RZ, RZ, R18 ;  /* 0x000000ffff077224 */ /* 0x000fe200078e0012 */
[----:B------:R2:W4:Y:S03]  /*1420*/  LDC.64 R10, c[0x4][R2] ;  /* 0x01000000020a7b82 */ /* 0x0005260000000a00 */
[----:B------:R2:W-:Y:S01]  /*1430*/  STL [R1], R14 ;  /* 0x0000000e01007387 */ /* 0x0005e20000100800 */
[----:B-1----:R-:W-:-:S02]  /*1440*/  IMAD.U32 R4, RZ, RZ, UR6 ;  /* 0x00000006ff047e24 */ /* 0x002fc4000f8e00ff */
[----:B------:R-:W-:Y:S01]  /*1450*/  IMAD.U32 R5, RZ, RZ, UR7 ;  /* 0x00000007ff057e24 */ /* 0x000fe2000f8e00ff */
[----:B---3--:R-:W-:-:S09]  /*1460*/  ULEA UR4, UR5, UR4, 0x18 ;  /* 0x0000000405047291 */ /* 0x008fd2000f8ec0ff */
[----:B------:R2:W-:Y:S03]  /*1470*/  STS [UR4], R14 ;  /* 0x0000000eff007988 */ /* 0x0005e60008000804 */
[----:B------:R-:W-:-:S07]  /*1480*/  LEPC R20, `(.L_x_12) ;  /* 0x000000001014794e */ /* 0x000fce0000000000 */
[----:B0-2-4-:R-:W-:Y:S05]  /*1490*/  CALL.ABS.NOINC R10 ;  /* 0x000000000a007343 */ /* 0x015fea0003c00000 */
.L_x_12:
[----:B------:R0:W-:Y:S01]  /*14a0*/  STL [R1], R16 ;  /* 0x0000001001007387 */ /* 0x0001e20000100800 */
[----:B------:R-:W1:Y:S01]  /*14b0*/  LDC.64 R2, c[0x4][R2] ;  /* 0x0100000002027b82 */ /* 0x000e620000000a00 */
[----:B------:R-:W2:Y:S01]  /*14c0*/  LDCU.64 UR4, c[0x4][0x58] ;  /* 0x01000b00ff0477ac */ /* 0x000ea20008000a00 */
[----:B------:R-:W-:Y:S02]  /*14d0*/  IMAD.MOV.U32 R6, RZ, RZ, R19 ;  /* 0x000000ffff067224 */ /* 0x000fe400078e0013 */
[----:B------:R-:W-:Y:S02]  /*14e0*/  IMAD.MOV.U32 R7, RZ, RZ, R18 ;  /* 0x000000ffff077224 */ /* 0x000fe400078e0012 */
[----:B--2---:R-:W-:Y:S02]  /*14f0*/  IMAD.U32 R4, RZ, RZ, UR4 ;  /* 0x00000004ff047e24 */ /* 0x004fe4000f8e00ff */
[----:B0-----:R-:W-:-:S07]  /*1500*/  IMAD.U32 R5, RZ, RZ, UR5 ;  /* 0x00000005ff057e24 */ /* 0x001fce000f8e00ff */
[----:B------:R-:W-:-:S07]  /*1510*/  LEPC R20, `(.L_x_13) ;  /* 0x000000001014794e */ /* 0x000fce0000000000 */
[----:B-1----:R-:W-:Y:S05]  /*1520*/  CALL.ABS.NOINC R2 ;  /* 0x0000000002007343 */ /* 0x002fea0003c00000 */
.L_x_13:
[----:B------:R-:W-:Y:S05]  /*1530*/  EXIT ;  /* 0x000000000000794d */ /* 0x000fea0003800000 */
.L_x_9:
[----:B------:R-:W-:Y:S02]  /*1540*/  IMAD.MOV.U32 R13, RZ, RZ, R17 ;  /* 0x000000ffff0d7224 */ /* 0x000fe400078e0011 */
[----:B------:R-:W-:-:S07]  /*1550*/  IMAD.MOV.U32 R15, RZ, RZ, -0x1 ;  /* 0xffffffffff0f7424 */ /* 0x000fce00078e00ff */
[----:B------:R-:W-:Y:S05]  /*1560*/  WARPSYNC.COLLECTIVE R15, `(.L_x_14) ;  /* 0x000000000f0c7348 */ /* 0x000fea0003c00000 */
[----:B------:R-:W-:-:S13]  /*1570*/  CREDUX.MIN.S32 UR79, R13 ;  /* 0x000000000d4f72cc */ /* 0x000fda0000008200 */
[----:B------:R-:W-:Y:S01]  /*1580*/  MOV R14, UR79 ;  /* 0x0000004f000e7c02 */ /* 0x000fe20008000f00 */
[----:B------:R-:W-:Y:S06]  /*1590*/  ENDCOLLECTIVE ;  /* 0x000000000000791b */ /* 0x000fec0003800000 */
.L_x_14:
[----:B------:R-:W-:Y:S05]  /*15a0*/  BRA `(.L_x_15) ;  /* 0xfffffffc000c7947 */ /* 0x000fea000383ffff */
.L_x_10:
[----:B------:R-:W-:Y:S01]  /*15b0*/  BSSY B0, `(.L_x_16) ;  /* 0x0000007000007945 */ /* 0x000fe20003800000 */
[----:B------:R-:W-:Y:S02]  /*15c0*/  IMAD.MOV.U32 R13, RZ, RZ, R16 ;  /* 0x000000ffff0d7224 */ /* 0x000fe400078e0010 */
[----:B------:R-:W-:-:S07]  /*15d0*/  IMAD.MOV.U32 R15, RZ, RZ, -0x1 ;  /* 0xffffffffff0f7424 */ /* 0x000fce00078e00ff */
[----:B------:R-:W-:Y:S05]  /*15e0*/  WARPSYNC.COLLECTIVE R15, `(.L_x_17) ;  /* 0x000000000f0c7348 */ /* 0x000fea0003c00000 */
[----:B------:R-:W-:-:S13]  /*15f0*/  CREDUX.MIN.S32 UR79, R13 ;  /* 0x000000000d4f72cc */ /* 0x000fda0000008200 */
[----:B------:R-:W-:Y:S01]  /*1600*/  MOV R14, UR79 ;  /* 0x0000004f000e7c02 */ /* 0x000fe20008000f00 */
[----:B------:R-:W-:Y:S06]  /*1610*/  ENDCOLLECTIVE ;  /* 0x000000000000791b */ /* 0x000fec0003800000 */
.L_x_17:
[----:B------:R-:W-:Y:S05]  /*1620*/  BSYNC B0 ;  /* 0x0000000000007941 */ /* 0x000fea0003800000 */
.L_x_16:
[----:B------:R-:W-:Y:S05]  /*1630*/  BRA `(.L_x_18) ;  /* 0xfffffff800f07947 */ /* 0x000fea000383ffff */
.L_x_11:
[----:B------:R-:W-:Y:S01]  /*1640*/  BSSY B0, `(.L_x_19) ;  /* 0x0000008000007945 */ /* 0x000fe20003800000 */
[----:B------:R-:W-:Y:S02]  /*1650*/  IMAD.MOV.U32 R13, RZ, RZ, R17 ;  /* 0x000000ffff0d7224 */ /* 0x000fe400078e0011 */
[----:B------:R-:W-:Y:S02]  /*1660*/  IMAD.MOV.U32 R12, RZ, RZ, 0x10 ;  /* 0x00000010ff0c7424 */ /* 0x000fe400078e00ff */
[----:B------:R-:W-:Y:S02]  /*1670*/  IMAD.MOV.U32 R11, RZ, RZ, 0x1f ;  /* 0x0000001fff0b7424 */ /* 0x000fe400078e00ff */
[----:B------:R-:W-:-:S07]  /*1680*/  IMAD.MOV.U32 R15, RZ, RZ, -0x1 ;  /* 0xffffffffff0f7424 */ /* 0x000fce00078e00ff */
[----:B------:R-:W-:Y:S05]  /*1690*/  WARPSYNC.COLLECTIVE R15, `(.L_x_20) ;  /* 0x000000000f087348 */ /* 0x000fea0003c00000 */
[----:B------:R0:W1:Y:S02]  /*16a0*/  SHFL.DOWN P6, R14, R13, R12, R11 ;  /* 0x0800000c0d0e7389 */ /* 0x00006400000c000b */
[----:B01----:R-:W-:Y:S05]  /*16b0*/  ENDCOLLECTIVE ;  /* 0x000000000000791b */ /* 0x003fea0003800000 */
.L_x_20:
[----:B------:R-:W-:Y:S05]  /*16c0*/  BSYNC B0 ;  /* 0x0000000000007941 */ /* 0x000fea0003800000 */
.L_x_19:
[----:B------:R-:W-:Y:S02]  /*16d0*/  IMAD.MOV.U32 R13, RZ, RZ, R16 ;  /* 0x000000ffff0d7224 */ /* 0x000fe400078e0010 */
[----:B------:R-:W-:Y:S02]  /*16e0*/  IMAD.MOV.U32 R12, RZ, RZ, 0x10 ;  /* 0x00000010ff0c7424 */ /* 0x000fe400078e00ff */
[----:B------:R-:W-:Y:S02]  /*16f0*/  IMAD.MOV.U32 R11, RZ, RZ, 0x1f ;  /* 0x0000001fff0b7424 */ /* 0x000fe400078e00ff */
[----:B------:R-:W-:Y:S02]  /*1700*/  IMAD.MOV.U32 R15, RZ, RZ, -0x1 ;  /* 0xffffffffff0f7424 */ /* 0x000fe400078e00ff */
[----:B------:R-:W-:-:S07]  /*1710*/  IMAD.MOV.U32 R0, RZ, RZ, R14 ;  /* 0x000000ffff007224 */ /* 0x000fce00078e000e */
[----:B------:R-:W-:Y:S05]  /*1720*/  WARPSYNC.COLLECTIVE R15, `(.L_x_21) ;  /* 0x000000000f087348 */ /* 0x000fea0003c00000 */
[----:B------:R0:W1:Y:S02]  /*1730*/  SHFL.DOWN P6, R14, R13, R12, R11 ;  /* 0x0800000c0d0e7389 */ /* 0x00006400000c000b */
[----:B01----:R-:W-:Y:S05]  /*1740*/  ENDCOLLECTIVE ;  /* 0x000000000000791b */ /* 0x003fea0003800000 */
.L_x_21:
[----:B------:R-:W-:Y:S02]  /*1750*/  ISETP.GE.AND P0, PT, R0, R17, PT ;  /* 0x000000110000720c */ /* 0x000fe40003f06270 */
[----:B------:R-:W-:-:S05]  /*1760*/  VIMNMX R0, PT, PT, R17, R0, PT ;  /* 0x0000000011007248 */ /* 0x000fca0003fe0100 */
[----:B------:R-:W-:Y:S02]  /*1770*/  IMAD.MOV.U32 R13, RZ, RZ, R0 ;  /* 0x000000ffff0d7224 */ /* 0x000fe400078e0000 */
[----:B------:R-:W-:Y:S01]  /*1780*/  IMAD.MOV.U32 R12, RZ, RZ, 0x8 ;  /* 0x00000008ff0c7424 */ /* 0x000fe200078e00ff */
[----:B------:R-:W-:-:S07]  /*1790*/  SEL R3, R14, R16, !P0 ;  /* 0x000000100e037207 */ /* 0x000fce0004000000 */
[----:B------:R-:W-:Y:S05]  /*17a0*/  WARPSYNC.COLLECTIVE R15, `(.L_x_22) ;  /* 0x000000000f087348 */ /* 0x000fea0003c00000 */
[----:B------:R0:W1:Y:S02]  /*17b0*/  SHFL.DOWN P6, R14, R13, R12, R11 ;  /* 0x0800000c0d0e7389 */ /* 0x00006400000c000b */
[----:B01----:R-:W-:Y:S05]  /*17c0*/  ENDCOLLECTIVE ;  /* 0x000000000000791b */ /* 0x003fea0003800000 */
.L_x_22:
[----:B------:R-:W-:Y:S02]  /*17d0*/  IMAD.MOV.U32 R13, RZ, RZ, R3 ;  /* 0x000000ffff0d7224 */ /* 0x000fe400078e0003 */
[----:B------:R-:W-:-:S07]  /*17e0*/  IMAD.MOV.U32 R5, RZ, RZ, R14 ;  /* 0x000000ffff057224 */ /* 0x000fce00078e000e */
[----:B------:R-:W-:Y:S05]  /*17f0*/  WARPSYNC.COLLECTIVE R15, `(.L_x_23) ;  /* 0x000000000f087348 */ /* 0x000fea0003c00000 */
[----:B------:R0:W1:Y:S02]  /*1800*/  SHFL.DOWN P6, R14, R13, R12, R11 ;  /* 0x0800000c0d0e7389 */ /* 0x00006400000c000b */
[----:B01----:R-:W-:Y:S05]  /*1810*/  ENDCOLLECTIVE ;  /* 0x000000000000791b */ /* 0x003fea0003800000 */
.L_x_23:
        /* <DEDUP_REMOVED lines=8> */
.L_x_24:
[----:B------:R-:W-:Y:S02]  /*18a0*/  IMAD.MOV.U32 R13, RZ, RZ, R4 ;  /* 0x000000ffff0d7224 */ /* 0x000fe400078e0004 */
[----:B------:R-:W-:-:S07]  /*18b0*/  IMAD.MOV.U32 R6, RZ, RZ, R14 ;  /* 0x000000ffff067224 */ /* 0x000fce00078e000e */
[----:B------:R-:W-:Y:S05]  /*18c0*/  WARPSYNC.COLLECTIVE R15, `(.L_x_25) ;  /* 0x000000000f087348 */ /* 0x000fea0003c00000 */
[----:B------:R0:W1:Y:S02]  /*18d0*/  SHFL.DOWN P6, R14, R13, R12, R11 ;  /* 0x0800000c0d0e7389 */ /* 0x00006400000c000b */
[----:B01----:R-:W-:Y:S05]  /*18e0*/  ENDCOLLECTIVE ;  /* 0x000000000000791b */ /* 0x003fea0003800000 */
.L_x_25:
        /* <DEDUP_REMOVED lines=8> */
.L_x_26:
[----:B------:R-:W-:Y:S02]  /*1970*/  IMAD.MOV.U32 R13, RZ, RZ, R7 ;  /* 0x000000ffff0d7224 */ /* 0x000fe400078e0007 */
[----:B------:R-:W-:-:S07]  /*1980*/  IMAD.MOV.U32 R9, RZ, RZ, R14 ;  /* 0x000000ffff097224 */ /* 0x000fce00078e000e */
[----:B------:R-:W-:Y:S05]  /*1990*/  WARPSYNC.COLLECTIVE R15, `(.L_x_27) ;  /* 0x000000000f087348 */ /* 0x000fea0003c00000 */
[----:B------:R0:W1:Y:S02]  /*19a0*/  SHFL.DOWN P6, R14, R13, R12, R11 ;  /* 0x0800000c0d0e7389 */ /* 0x00006400000c000b */
[----:B01----:R-:W-:Y:S05]  /*19b0*/  ENDCOLLECTIVE ;  /* 0x000000000000791b */ /* 0x003fea0003800000 */
.L_x_27:
        /* <DEDUP_REMOVED lines=8> */
.L_x_28:
[----:B------:R-:W-:Y:S02]  /*1a40*/  IMAD.MOV.U32 R13, RZ, RZ, R0 ;  /* 0x000000ffff0d7224 */ /* 0x000fe400078e0000 */
[----:B------:R-:W-:-:S07]  /*1a50*/  IMAD.MOV.U32 R8, RZ, RZ, R14 ;  /* 0x000000ffff087224 */ /* 0x000fce00078e000e */
[----:B------:R-:W-:Y:S05]  /*1a60*/  WARPSYNC.COLLECTIVE R15, `(.L_x_29) ;  /* 0x000000000f087348 */ /* 0x000fea0003c00000 */
[----:B------:R0:W1:Y:S02]  /*1a70*/  SHFL.DOWN P6, R14, R13, R12, R11 ;  /* 0x0800000c0d0e7389 */ /* 0x00006400000c000b */
[----:B01----:R-:W-:Y:S05]  /*1a80*/  ENDCOLLECTIVE ;  /* 0x000000000000791b */ /* 0x003fea0003800000 */
.L_x_29:
[----:B------:R-:W-:Y:S05]  /*1a90*/  BRA `(.L_x_30) ;  /* 0xfffffff800387947 */ /* 0x000fea000383ffff */
.L_x_31:
[----:B------:R-:W-:-:S00]  /*1aa0*/  BRA `(.L_x_31) ;  /* 0xfffffffc00fc7947 */ /* 0x000fc0000383ffff */
[----:B------:R-:W-:-:S00]  /*1ab0*/  NOP ;  /* 0x0000000000007918 */ /* 0x000fc00000000000 */
        /* <DEDUP_REMOVED lines=12> */
.L_x_32:


//--------------------- .nv.global.init           --------------------------
	.section	.nv.global.init,"aw",@progbits
	.align	4
.nv.global.init:
	.type		mrg32k3aM1SubSeq,@object
	.size		mrg32k3aM1SubSeq,(mrg32k3aM2SubSeq - mrg32k3aM1SubSeq)
mrg32k3aM1SubSeq:
        /*0000*/ 	.byte	0x0b, 0xcc, 0xee, 0x04, 0x73, 0x29, 0x8b, 0x6f, 0xf6, 0x53, 0x03, 0xf6, 0x23, 0xf6, 0xea, 0xda
        /* <DEDUP_REMOVED lines=125> */
	.type		mrg32k3aM2SubSeq,@object
	.size		mrg32k3aM2SubSeq,(mrg32k3aM1 - mrg32k3aM2SubSeq)
mrg32k3aM2SubSeq:
        /* <DEDUP_REMOVED lines=126> */
	.type		mrg32k3aM1,@object
	.size		mrg32k3aM1,(mrg32k3aM1Seq - mrg32k3aM1)
mrg32k3aM1:
        /* <DEDUP_REMOVED lines=144> */
	.type		mrg32k3aM1Seq,@object
	.size		mrg32k3aM1Seq,(mrg32k3aM2 - mrg32k3aM1Seq)
mrg32k3aM1Seq:
        /* <DEDUP_REMOVED lines=144> */
	.type		mrg32k3aM2,@object
	.size		mrg32k3aM2,(mrg32k3aM2Seq - mrg32k3aM2)
mrg32k3aM2:
        /* <DEDUP_REMOVED lines=144> */
	.type		mrg32k3aM2Seq,@object
	.size		mrg32k3aM2Seq,(precalc_xorwow_matrix - mrg32k3aM2Seq)
mrg32k3aM2Seq:
        /* <DEDUP_REMOVED lines=144> */
	.type		precalc_xorwow_matrix,@object
	.size		precalc_xorwow_matrix,(precalc_xorwow_offset_matrix - precalc_xorwow_matrix)
precalc_xorwow_matrix:
        /* <DEDUP_REMOVED lines=6400> */
	.type		precalc_xorwow_offset_matrix,@object
	.size		precalc_xorwow_offset_matrix,($str - precalc_xorwow_offset_matrix)
precalc_xorwow_offset_matrix:
        /* <DEDUP_REMOVED lines=6400> */
	.type		$str,@object
	.size		$str,($str$2 - $str)
$str:
        /*353c0*/ 	.byte	0x54, 0x68, 0x72, 0x65, 0x61, 0x64, 0x20, 0x25, 0x64, 0x20, 0x68, 0x61, 0x73, 0x20, 0x76, 0x61
        /*353d0*/ 	.byte	0x6c, 0x75, 0x65, 0x20, 0x25, 0x64, 0x0a, 0x00
	.type		$str$2,@object
	.size		$str$2,($str$1 - $str$2)
$str$2:
        /*353d8*/ 	.byte	0x4d, 0x69, 0x6e, 0x20, 0x76, 0x61, 0x6c, 0x75, 0x65, 0x20, 0x69, 0x6e, 0x20, 0x77, 0x61, 0x72
        /*353e8*/ 	.byte	0x70, 0x20, 0x75, 0x73, 0x69, 0x6e, 0x67, 0x20, 0x5f, 0x5f, 0x73, 0x68, 0x66, 0x6c, 0x5f, 0x64
        /*353f8*/ 	.byte	0x6f, 0x77, 0x6e, 0x5f, 0x73, 0x79, 0x6e, 0x63, 0x20, 0x69, 0x73, 0x20, 0x25, 0x64, 0x0a, 0x00
	.type		$str$1,@object
	.size		$str$1,(.L_10 - $str$1)
$str$1:
        /*35408*/ 	.byte	0x4c, 0x61, 0x6e, 0x65, 0x20, 0x69, 0x6e, 0x64, 0x65, 0x78, 0x20, 0x6f, 0x66, 0x20, 0x74, 0x68
        /*35418*/ 	.byte	0x65, 0x20, 0x6d, 0x69, 0x6e, 0x20, 0x76, 0x61, 0x6c, 0x75, 0x65, 0x20, 0x69, 0x6e, 0x20, 0x77
        /*35428*/ 	.byte	0x61, 0x72, 0x70, 0x20, 0x75, 0x73, 0x69, 0x6e, 0x67, 0x20, 0x5f, 0x5f, 0x73, 0x68, 0x66, 0x6c
        /*35438*/ 	.byte	0x5f, 0x64, 0x6f, 0x77, 0x6e, 0x5f, 0x73, 0x79, 0x6e, 0x63, 0x20, 0x69, 0x73, 0x20, 0x25, 0x64
        /*35448*/ 	.byte	0x0a, 0x00
.L_10:


//--------------------- .nv.shared._Z14__lane_min_intP17curandStateXORWOW --------------------------
	.section	.nv.shared._Z14__lane_min_intP17curandStateXORWOW,"aw",@nobits
	.sectionflags	@""
	.align	4
.nv.shared._Z14__lane_min_intP17curandStateXORWOW:
	.zero		1028


//--------------------- .nv.shared.reserved.0     --------------------------
	.section	.nv.shared.reserved.0,"aw",@nobits
	.weak		__nv_reservedSMEM_offset_0_alias
	.size		__nv_reservedSMEM_offset_0_alias, 0, 64
	.other		__nv_reservedSMEM_offset_0_alias,@"STO_CUDA_RESERVED_SHARED STV_DEFAULT"
__nv_reservedSMEM_offset_0_alias:
	.zero		0
	.zero		64


//--------------------- .nv.constant0._Z14__lane_min_intP17curandStateXORWOW --------------------------
	.section	.nv.constant0._Z14__lane_min_intP17curandStateXORWOW,"a",@progbits
	.sectionflags	@""
	.align	4
.nv.constant0._Z14__lane_min_intP17curandStateXORWOW:
	.zero		904


//--------------------- SYMBOLS --------------------------

	.type		.nv.reservedSmem.offset0,@object
	.size		.nv.reservedSmem.offset0,0x4
	.type		.nv.reservedSmem.cap,@object
	.size		.nv.reservedSmem.cap,0x4
	.type		vprintf,@function
